//
// Generated by NVIDIA NVVM Compiler
//
// Compiler Build ID: CL-36424714
// Cuda compilation tools, release 13.0, V13.0.88
// Based on NVVM 20.0.0
//

.version 9.0
.target sm_100
.address_size 64

	// .globl	_Z11update_distiPiS_ii
.extern .shared .align 16 .b8 SM[];

.visible .entry _Z11update_distiPiS_ii(
	.param .u32 _Z11update_distiPiS_ii_param_0,
	.param .u64 .ptr .align 1 _Z11update_distiPiS_ii_param_1,
	.param .u64 .ptr .align 1 _Z11update_distiPiS_ii_param_2,
	.param .u32 _Z11update_distiPiS_ii_param_3,
	.param .u32 _Z11update_distiPiS_ii_param_4
)
{
	.reg .pred 	%p<12>;
	.reg .b32 	%r<72>;
	.reg .b64 	%rd<39>;

	ld.param.u32 	%r27, [_Z11update_distiPiS_ii_param_0];
	ld.param.u64 	%rd10, [_Z11update_distiPiS_ii_param_1];
	ld.param.u64 	%rd11, [_Z11update_distiPiS_ii_param_2];
	ld.param.u32 	%r28, [_Z11update_distiPiS_ii_param_3];
	ld.param.u32 	%r29, [_Z11update_distiPiS_ii_param_4];
	cvta.to.global.u64 	%rd1, %rd10;
	cvta.to.global.u64 	%rd2, %rd11;
	mov.u32 	%r1, %ctaid.x;
	mul.lo.s32 	%r2, %r29, %r28;
	add.s32 	%r3, %r2, %r1;
	setp.ge.s32 	%p1, %r3, %r27;
	setp.lt.s32 	%p2, %r27, 1;
	or.pred  	%p3, %p1, %p2;
	@%p3 bra 	$L__BB0_13;
	mul.lo.s32 	%r4, %r27, %r1;
	mul.lo.s32 	%r5, %r2, %r27;
	and.b32  	%r6, %r27, 15;
	setp.lt.u32 	%p4, %r27, 16;
	mov.b32 	%r68, 0;
	@%p4 bra 	$L__BB0_4;
	and.b32  	%r68, %r27, 2147483632;
	neg.s32 	%r66, %r68;
	mul.wide.u32 	%rd12, %r4, 4;
	add.s64 	%rd13, %rd12, %rd2;
	add.s64 	%rd37, %rd13, 32;
	add.s64 	%rd4, %rd1, 32;
	mul.lo.s32 	%r65, %r27, %r3;
$L__BB0_3:
	.pragma "nounroll";
	mul.wide.s32 	%rd14, %r65, 4;
	add.s64 	%rd15, %rd4, %rd14;
	ld.global.u32 	%r31, [%rd37+-32];
	st.global.u32 	[%rd15+-32], %r31;
	ld.global.u32 	%r32, [%rd37+-28];
	st.global.u32 	[%rd15+-28], %r32;
	ld.global.u32 	%r33, [%rd37+-24];
	st.global.u32 	[%rd15+-24], %r33;
	ld.global.u32 	%r34, [%rd37+-20];
	st.global.u32 	[%rd15+-20], %r34;
	ld.global.u32 	%r35, [%rd37+-16];
	st.global.u32 	[%rd15+-16], %r35;
	ld.global.u32 	%r36, [%rd37+-12];
	st.global.u32 	[%rd15+-12], %r36;
	ld.global.u32 	%r37, [%rd37+-8];
	st.global.u32 	[%rd15+-8], %r37;
	ld.global.u32 	%r38, [%rd37+-4];
	st.global.u32 	[%rd15+-4], %r38;
	ld.global.u32 	%r39, [%rd37];
	st.global.u32 	[%rd15], %r39;
	ld.global.u32 	%r40, [%rd37+4];
	st.global.u32 	[%rd15+4], %r40;
	ld.global.u32 	%r41, [%rd37+8];
	st.global.u32 	[%rd15+8], %r41;
	ld.global.u32 	%r42, [%rd37+12];
	st.global.u32 	[%rd15+12], %r42;
	ld.global.u32 	%r43, [%rd37+16];
	st.global.u32 	[%rd15+16], %r43;
	ld.global.u32 	%r44, [%rd37+20];
	st.global.u32 	[%rd15+20], %r44;
	ld.global.u32 	%r45, [%rd37+24];
	st.global.u32 	[%rd15+24], %r45;
	ld.global.u32 	%r46, [%rd37+28];
	st.global.u32 	[%rd15+28], %r46;
	add.s32 	%r66, %r66, 16;
	add.s64 	%rd37, %rd37, 64;
	add.s32 	%r65, %r65, 16;
	setp.ne.s32 	%p5, %r66, 0;
	@%p5 bra 	$L__BB0_3;
$L__BB0_4:
	setp.eq.s32 	%p6, %r6, 0;
	@%p6 bra 	$L__BB0_13;
	and.b32  	%r15, %r27, 7;
	setp.lt.u32 	%p7, %r6, 8;
	@%p7 bra 	$L__BB0_7;
	add.s32 	%r47, %r68, %r4;
	mul.wide.u32 	%rd16, %r47, 4;
	add.s64 	%rd17, %rd2, %rd16;
	ld.global.u32 	%r48, [%rd17];
	add.s32 	%r49, %r47, %r5;
	mul.wide.s32 	%rd18, %r49, 4;
	add.s64 	%rd19, %rd1, %rd18;
	st.global.u32 	[%rd19], %r48;
	cvt.u64.u32 	%rd20, %r4;
	cvt.u64.u32 	%rd21, %r68;
	add.s64 	%rd22, %rd21, %rd20;
	shl.b64 	%rd23, %rd22, 2;
	add.s64 	%rd24, %rd2, %rd23;
	ld.global.u32 	%r50, [%rd24+4];
	st.global.u32 	[%rd19+4], %r50;
	ld.global.u32 	%r51, [%rd24+8];
	st.global.u32 	[%rd19+8], %r51;
	ld.global.u32 	%r52, [%rd24+12];
	st.global.u32 	[%rd19+12], %r52;
	ld.global.u32 	%r53, [%rd24+16];
	st.global.u32 	[%rd19+16], %r53;
	ld.global.u32 	%r54, [%rd24+20];
	st.global.u32 	[%rd19+20], %r54;
	ld.global.u32 	%r55, [%rd24+24];
	st.global.u32 	[%rd19+24], %r55;
	ld.global.u32 	%r56, [%rd24+28];
	st.global.u32 	[%rd19+28], %r56;
	add.s32 	%r68, %r68, 8;
$L__BB0_7:
	setp.eq.s32 	%p8, %r15, 0;
	@%p8 bra 	$L__BB0_13;
	and.b32  	%r18, %r27, 3;
	setp.lt.u32 	%p9, %r15, 4;
	@%p9 bra 	$L__BB0_10;
	add.s32 	%r57, %r68, %r4;
	mul.wide.u32 	%rd25, %r57, 4;
	add.s64 	%rd26, %rd2, %rd25;
	ld.global.u32 	%r58, [%rd26];
	add.s32 	%r59, %r57, %r5;
	mul.wide.s32 	%rd27, %r59, 4;
	add.s64 	%rd28, %rd1, %rd27;
	st.global.u32 	[%rd28], %r58;
	cvt.u64.u32 	%rd29, %r4;
	cvt.u64.u32 	%rd30, %r68;
	add.s64 	%rd31, %rd30, %rd29;
	shl.b64 	%rd32, %rd31, 2;
	add.s64 	%rd33, %rd2, %rd32;
	ld.global.u32 	%r60, [%rd33+4];
	st.global.u32 	[%rd28+4], %r60;
	ld.global.u32 	%r61, [%rd33+8];
	st.global.u32 	[%rd28+8], %r61;
	ld.global.u32 	%r62, [%rd33+12];
	st.global.u32 	[%rd28+12], %r62;
	add.s32 	%r68, %r68, 4;
$L__BB0_10:
	setp.eq.s32 	%p10, %r18, 0;
	@%p10 bra 	$L__BB0_13;
	mad.lo.s32 	%r71, %r27, %r3, %r68;
	add.s32 	%r63, %r68, %r4;
	mul.wide.u32 	%rd34, %r63, 4;
	add.s64 	%rd38, %rd2, %rd34;
	neg.s32 	%r70, %r18;
$L__BB0_12:
	.pragma "nounroll";
	mul.wide.s32 	%rd35, %r71, 4;
	add.s64 	%rd36, %rd1, %rd35;
	ld.global.u32 	%r64, [%rd38];
	st.global.u32 	[%rd36], %r64;
	add.s32 	%r71, %r71, 1;
	add.s64 	%rd38, %rd38, 4;
	add.s32 	%r70, %r70, 1;
	setp.ne.s32 	%p11, %r70, 0;
	@%p11 bra 	$L__BB0_12;
$L__BB0_13:
	ret;

}
	// .globl	_Z6phase1iiPii
.visible .entry _Z6phase1iiPii(
	.param .u32 _Z6phase1iiPii_param_0,
	.param .u32 _Z6phase1iiPii_param_1,
	.param .u64 .ptr .align 1 _Z6phase1iiPii_param_2,
	.param .u32 _Z6phase1iiPii_param_3
)
{
	.reg .pred 	%p<16>;
	.reg .b32 	%r<91>;
	.reg .b64 	%rd<5>;

	ld.param.u32 	%r39, [_Z6phase1iiPii_param_0];
	ld.param.u32 	%r40, [_Z6phase1iiPii_param_1];
	ld.param.u64 	%rd2, [_Z6phase1iiPii_param_2];
	ld.param.u32 	%r38, [_Z6phase1iiPii_param_3];
	cvta.to.global.u64 	%rd3, %rd2;
	mov.u32 	%r41, %tid.y;
	mov.u32 	%r1, %tid.x;
	mul.lo.s32 	%r2, %r38, %r39;
	add.s32 	%r42, %r2, %r41;
	add.s32 	%r43, %r2, %r1;
	max.s32 	%r45, %r42, %r43;
	setp.lt.s32 	%p1, %r45, %r40;
	setp.ge.s32 	%p2, %r45, %r40;
	mad.lo.s32 	%r46, %r42, %r40, %r43;
	mul.wide.s32 	%rd4, %r46, 4;
	add.s64 	%rd1, %rd3, %rd4;
	mul.lo.s32 	%r3, %r38, %r41;
	add.s32 	%r47, %r3, %r1;
	shl.b32 	%r48, %r47, 2;
	mov.u32 	%r49, SM;
	add.s32 	%r4, %r49, %r48;
	@%p2 bra 	$L__BB1_2;
	ld.global.u32 	%r50, [%rd1];
	st.shared.u32 	[%r4], %r50;
$L__BB1_2:
	bar.sync 	0;
	setp.lt.s32 	%p3, %r38, 1;
	setp.ge.s32 	%p4, %r2, %r40;
	or.pred  	%p5, %p3, %p4;
	@%p5 bra 	$L__BB1_19;
	not.b32 	%r52, %r2;
	add.s32 	%r53, %r40, %r52;
	add.s32 	%r54, %r38, -1;
	min.u32 	%r55, %r53, %r54;
	add.s32 	%r5, %r55, 1;
	and.b32  	%r6, %r5, 3;
	setp.lt.u32 	%p6, %r55, 3;
	mov.b32 	%r87, 0;
	@%p6 bra 	$L__BB1_14;
	and.b32  	%r87, %r5, -4;
	neg.s32 	%r86, %r87;
	shl.b32 	%r9, %r38, 2;
	shl.b32 	%r56, %r1, 2;
	add.s32 	%r85, %r49, %r56;
	shl.b32 	%r11, %r38, 4;
	shl.b32 	%r12, %r38, 3;
	mul.lo.s32 	%r13, %r38, 12;
	shl.b32 	%r58, %r3, 2;
	add.s32 	%r59, %r58, %r49;
	add.s32 	%r84, %r59, 8;
$L__BB1_5:
	.pragma "nounroll";
	ld.shared.u32 	%r60, [%r84+-8];
	ld.shared.u32 	%r61, [%r85];
	add.s32 	%r18, %r61, %r60;
	ld.shared.u32 	%r62, [%r4];
	setp.ge.s32 	%p7, %r18, %r62;
	@%p7 bra 	$L__BB1_7;
	st.shared.u32 	[%r4], %r18;
$L__BB1_7:
	bar.sync 	0;
	ld.shared.u32 	%r63, [%r84+-4];
	add.s32 	%r64, %r85, %r9;
	ld.shared.u32 	%r65, [%r64];
	add.s32 	%r19, %r65, %r63;
	ld.shared.u32 	%r66, [%r4];
	setp.ge.s32 	%p8, %r19, %r66;
	@%p8 bra 	$L__BB1_9;
	st.shared.u32 	[%r4], %r19;
$L__BB1_9:
	bar.sync 	0;
	ld.shared.u32 	%r67, [%r84];
	add.s32 	%r68, %r85, %r12;
	ld.shared.u32 	%r69, [%r68];
	add.s32 	%r20, %r69, %r67;
	ld.shared.u32 	%r70, [%r4];
	setp.ge.s32 	%p9, %r20, %r70;
	@%p9 bra 	$L__BB1_11;
	st.shared.u32 	[%r4], %r20;
$L__BB1_11:
	bar.sync 	0;
	ld.shared.u32 	%r71, [%r84+4];
	add.s32 	%r72, %r85, %r13;
	ld.shared.u32 	%r73, [%r72];
	add.s32 	%r21, %r73, %r71;
	ld.shared.u32 	%r74, [%r4];
	setp.ge.s32 	%p10, %r21, %r74;
	@%p10 bra 	$L__BB1_13;
	st.shared.u32 	[%r4], %r21;
$L__BB1_13:
	bar.sync 	0;
	add.s32 	%r86, %r86, 4;
	add.s32 	%r85, %r85, %r11;
	add.s32 	%r84, %r84, 16;
	setp.ne.s32 	%p11, %r86, 0;
	@%p11 bra 	$L__BB1_5;
$L__BB1_14:
	setp.eq.s32 	%p12, %r6, 0;
	@%p12 bra 	$L__BB1_19;
	mad.lo.s32 	%r75, %r87, %r38, %r1;
	shl.b32 	%r76, %r75, 2;
	add.s32 	%r90, %r49, %r76;
	shl.b32 	%r27, %r38, 2;
	add.s32 	%r78, %r87, %r3;
	shl.b32 	%r79, %r78, 2;
	add.s32 	%r89, %r49, %r79;
	neg.s32 	%r88, %r6;
$L__BB1_16:
	.pragma "nounroll";
	ld.shared.u32 	%r80, [%r89];
	ld.shared.u32 	%r81, [%r90];
	add.s32 	%r33, %r81, %r80;
	ld.shared.u32 	%r82, [%r4];
	setp.ge.s32 	%p13, %r33, %r82;
	@%p13 bra 	$L__BB1_18;
	st.shared.u32 	[%r4], %r33;
$L__BB1_18:
	bar.sync 	0;
	add.s32 	%r90, %r90, %r27;
	add.s32 	%r89, %r89, 4;
	add.s32 	%r88, %r88, 1;
	setp.ne.s32 	%p14, %r88, 0;
	@%p14 bra 	$L__BB1_16;
$L__BB1_19:
	not.pred 	%p15, %p1;
	@%p15 bra 	$L__BB1_21;
	ld.shared.u32 	%r83, [%r4];
	st.global.u32 	[%rd1], %r83;
$L__BB1_21:
	ret;

}
	// .globl	_Z6phase2iiPii
.visible .entry _Z6phase2iiPii(
	.param .u32 _Z6phase2iiPii_param_0,
	.param .u32 _Z6phase2iiPii_param_1,
	.param .u64 .ptr .align 1 _Z6phase2iiPii_param_2,
	.param .u32 _Z6phase2iiPii_param_3
)
{
	.reg .pred 	%p<30>;
	.reg .b32 	%r<215>;
	.reg .b64 	%rd<7>;

	ld.param.u32 	%r97, [_Z6phase2iiPii_param_0];
	ld.param.u32 	%r98, [_Z6phase2iiPii_param_1];
	ld.param.u64 	%rd3, [_Z6phase2iiPii_param_2];
	ld.param.u32 	%r99, [_Z6phase2iiPii_param_3];
	cvta.to.global.u64 	%rd1, %rd3;
	mov.u32 	%r1, %ctaid.x;
	setp.eq.s32 	%p1, %r1, %r97;
	@%p1 bra 	$L__BB2_40;
	mul.lo.s32 	%r2, %r99, %r99;
	mov.u32 	%r3, %tid.y;
	mov.u32 	%r4, %tid.x;
	mul.lo.s32 	%r5, %r99, %r97;
	add.s32 	%r6, %r5, %r3;
	add.s32 	%r100, %r5, %r4;
	mul.lo.s32 	%r8, %r99, %r3;
	max.s32 	%r101, %r6, %r100;
	setp.ge.s32 	%p2, %r101, %r98;
	@%p2 bra 	$L__BB2_3;
	mad.lo.s32 	%r102, %r6, %r98, %r100;
	mul.wide.s32 	%rd4, %r102, 4;
	add.s64 	%rd5, %rd1, %rd4;
	ld.global.u32 	%r103, [%rd5];
	add.s32 	%r104, %r8, %r4;
	shl.b32 	%r105, %r104, 2;
	mov.u32 	%r106, SM;
	add.s32 	%r107, %r106, %r105;
	st.shared.u32 	[%r107], %r103;
$L__BB2_3:
	bar.sync 	0;
	mov.u32 	%r9, %ctaid.y;
	setp.eq.s32 	%p3, %r9, 0;
	mul.lo.s32 	%r108, %r99, %r1;
	add.s32 	%r109, %r108, %r4;
	add.s32 	%r110, %r108, %r3;
	selp.b32 	%r10, %r6, %r110, %p3;
	selp.b32 	%r111, %r109, %r100, %p3;
	max.s32 	%r112, %r10, %r111;
	setp.ge.s32 	%p4, %r112, %r98;
	@%p4 bra 	$L__BB2_40;
	mad.lo.s32 	%r113, %r10, %r98, %r111;
	mul.wide.s32 	%rd6, %r113, 4;
	add.s64 	%rd2, %rd1, %rd6;
	ld.global.u32 	%r114, [%rd2];
	add.s32 	%r115, %r8, %r4;
	shl.b32 	%r116, %r2, 2;
	mov.u32 	%r117, SM;
	add.s32 	%r118, %r117, %r116;
	shl.b32 	%r119, %r115, 2;
	add.s32 	%r12, %r118, %r119;
	st.shared.u32 	[%r12], %r114;
	bar.sync 	0;
	setp.eq.s32 	%p5, %r9, 1;
	@%p5 bra 	$L__BB2_22;
	setp.lt.s32 	%p6, %r99, 1;
	setp.ge.s32 	%p7, %r5, %r98;
	ld.shared.u32 	%r214, [%r12];
	or.pred  	%p8, %p6, %p7;
	@%p8 bra 	$L__BB2_39;
	not.b32 	%r121, %r5;
	add.s32 	%r122, %r98, %r121;
	add.s32 	%r123, %r99, -1;
	min.u32 	%r124, %r122, %r123;
	add.s32 	%r14, %r124, 1;
	and.b32  	%r15, %r14, 3;
	setp.lt.u32 	%p9, %r124, 3;
	mov.b32 	%r208, 0;
	@%p9 bra 	$L__BB2_17;
	and.b32  	%r208, %r14, -4;
	neg.s32 	%r194, %r208;
	shl.b32 	%r125, %r99, 2;
	add.s32 	%r126, %r125, 4;
	mul.lo.s32 	%r18, %r99, %r126;
	shl.b32 	%r127, %r4, 2;
	add.s32 	%r193, %r117, %r127;
	shl.b32 	%r20, %r99, 4;
	add.s32 	%r129, %r125, 8;
	mul.lo.s32 	%r21, %r99, %r129;
	add.s32 	%r130, %r125, 12;
	mul.lo.s32 	%r22, %r99, %r130;
	shl.b32 	%r131, %r8, 2;
	add.s32 	%r132, %r131, %r117;
	add.s32 	%r192, %r132, 8;
$L__BB2_8:
	.pragma "nounroll";
	ld.shared.u32 	%r133, [%r192+-8];
	add.s32 	%r134, %r193, %r116;
	ld.shared.u32 	%r135, [%r134];
	add.s32 	%r55, %r135, %r133;
	setp.ge.s32 	%p10, %r55, %r214;
	@%p10 bra 	$L__BB2_10;
	st.shared.u32 	[%r12], %r55;
	mov.u32 	%r214, %r55;
$L__BB2_10:
	ld.shared.u32 	%r136, [%r192+-4];
	add.s32 	%r137, %r193, %r18;
	ld.shared.u32 	%r138, [%r137];
	add.s32 	%r57, %r138, %r136;
	setp.ge.s32 	%p11, %r57, %r214;
	@%p11 bra 	$L__BB2_12;
	st.shared.u32 	[%r12], %r57;
	mov.u32 	%r214, %r57;
$L__BB2_12:
	ld.shared.u32 	%r139, [%r192];
	add.s32 	%r140, %r193, %r21;
	ld.shared.u32 	%r141, [%r140];
	add.s32 	%r59, %r141, %r139;
	setp.ge.s32 	%p12, %r59, %r214;
	@%p12 bra 	$L__BB2_14;
	st.shared.u32 	[%r12], %r59;
	mov.u32 	%r214, %r59;
$L__BB2_14:
	ld.shared.u32 	%r142, [%r192+4];
	add.s32 	%r143, %r193, %r22;
	ld.shared.u32 	%r144, [%r143];
	add.s32 	%r61, %r144, %r142;
	setp.ge.s32 	%p13, %r61, %r214;
	@%p13 bra 	$L__BB2_16;
	st.shared.u32 	[%r12], %r61;
	mov.u32 	%r214, %r61;
$L__BB2_16:
	add.s32 	%r194, %r194, 4;
	add.s32 	%r193, %r193, %r20;
	add.s32 	%r192, %r192, 16;
	setp.eq.s32 	%p14, %r194, 0;
	@%p14 bra 	$L__BB2_17;
	bra.uni 	$L__BB2_8;
$L__BB2_17:
	setp.eq.s32 	%p15, %r15, 0;
	@%p15 bra 	$L__BB2_39;
	mad.lo.s32 	%r146, %r208, %r99, %r4;
	shl.b32 	%r147, %r146, 2;
	add.s32 	%r148, %r116, %r147;
	add.s32 	%r211, %r117, %r148;
	shl.b32 	%r84, %r99, 2;
	add.s32 	%r150, %r208, %r8;
	shl.b32 	%r151, %r150, 2;
	add.s32 	%r210, %r117, %r151;
	neg.s32 	%r209, %r15;
$L__BB2_19:
	.pragma "nounroll";
	ld.shared.u32 	%r152, [%r210];
	ld.shared.u32 	%r153, [%r211];
	add.s32 	%r91, %r153, %r152;
	setp.ge.s32 	%p16, %r91, %r214;
	@%p16 bra 	$L__BB2_21;
	st.shared.u32 	[%r12], %r91;
	mov.u32 	%r214, %r91;
$L__BB2_21:
	add.s32 	%r211, %r211, %r84;
	add.s32 	%r210, %r210, 4;
	add.s32 	%r209, %r209, 1;
	setp.ne.s32 	%p17, %r209, 0;
	@%p17 bra 	$L__BB2_19;
	bra.uni 	$L__BB2_39;
$L__BB2_22:
	setp.lt.s32 	%p18, %r99, 1;
	setp.ge.s32 	%p19, %r5, %r98;
	ld.shared.u32 	%r214, [%r12];
	or.pred  	%p20, %p18, %p19;
	@%p20 bra 	$L__BB2_39;
	not.b32 	%r155, %r5;
	add.s32 	%r156, %r98, %r155;
	add.s32 	%r157, %r99, -1;
	min.u32 	%r158, %r156, %r157;
	add.s32 	%r26, %r158, 1;
	and.b32  	%r27, %r26, 3;
	setp.lt.u32 	%p21, %r158, 3;
	mov.b32 	%r201, 0;
	@%p21 bra 	$L__BB2_34;
	and.b32  	%r201, %r26, -4;
	neg.s32 	%r186, %r201;
	shl.b32 	%r30, %r99, 2;
	shl.b32 	%r159, %r4, 2;
	add.s32 	%r185, %r117, %r159;
	shl.b32 	%r32, %r99, 4;
	shl.b32 	%r33, %r99, 3;
	mul.lo.s32 	%r34, %r99, 12;
	shl.b32 	%r161, %r3, 2;
	add.s32 	%r162, %r161, %r30;
	mad.lo.s32 	%r163, %r99, %r162, %r117;
	add.s32 	%r184, %r163, 8;
$L__BB2_25:
	.pragma "nounroll";
	ld.shared.u32 	%r164, [%r184+-8];
	ld.shared.u32 	%r165, [%r185];
	add.s32 	%r40, %r165, %r164;
	setp.ge.s32 	%p22, %r40, %r214;
	@%p22 bra 	$L__BB2_27;
	st.shared.u32 	[%r12], %r40;
	mov.u32 	%r214, %r40;
$L__BB2_27:
	ld.shared.u32 	%r166, [%r184+-4];
	add.s32 	%r167, %r185, %r30;
	ld.shared.u32 	%r168, [%r167];
	add.s32 	%r42, %r168, %r166;
	setp.ge.s32 	%p23, %r42, %r214;
	@%p23 bra 	$L__BB2_29;
	st.shared.u32 	[%r12], %r42;
	mov.u32 	%r214, %r42;
$L__BB2_29:
	ld.shared.u32 	%r169, [%r184];
	add.s32 	%r170, %r185, %r33;
	ld.shared.u32 	%r171, [%r170];
	add.s32 	%r44, %r171, %r169;
	setp.ge.s32 	%p24, %r44, %r214;
	@%p24 bra 	$L__BB2_31;
	st.shared.u32 	[%r12], %r44;
	mov.u32 	%r214, %r44;
$L__BB2_31:
	ld.shared.u32 	%r172, [%r184+4];
	add.s32 	%r173, %r185, %r34;
	ld.shared.u32 	%r174, [%r173];
	add.s32 	%r46, %r174, %r172;
	setp.ge.s32 	%p25, %r46, %r214;
	@%p25 bra 	$L__BB2_33;
	st.shared.u32 	[%r12], %r46;
	mov.u32 	%r214, %r46;
$L__BB2_33:
	add.s32 	%r186, %r186, 4;
	add.s32 	%r185, %r185, %r32;
	add.s32 	%r184, %r184, 16;
	setp.eq.s32 	%p26, %r186, 0;
	@%p26 bra 	$L__BB2_34;
	bra.uni 	$L__BB2_25;
$L__BB2_34:
	setp.eq.s32 	%p27, %r27, 0;
	@%p27 bra 	$L__BB2_39;
	mad.lo.s32 	%r175, %r201, %r99, %r4;
	shl.b32 	%r176, %r175, 2;
	add.s32 	%r204, %r117, %r176;
	shl.b32 	%r69, %r99, 2;
	add.s32 	%r179, %r201, %r8;
	shl.b32 	%r180, %r179, 2;
	add.s32 	%r181, %r116, %r180;
	add.s32 	%r203, %r117, %r181;
	neg.s32 	%r202, %r27;
$L__BB2_36:
	.pragma "nounroll";
	ld.shared.u32 	%r182, [%r203];
	ld.shared.u32 	%r183, [%r204];
	add.s32 	%r76, %r183, %r182;
	setp.ge.s32 	%p28, %r76, %r214;
	@%p28 bra 	$L__BB2_38;
	st.shared.u32 	[%r12], %r76;
	mov.u32 	%r214, %r76;
$L__BB2_38:
	add.s32 	%r204, %r204, %r69;
	add.s32 	%r203, %r203, 4;
	add.s32 	%r202, %r202, 1;
	setp.eq.s32 	%p29, %r202, 0;
	@%p29 bra 	$L__BB2_39;
	bra.uni 	$L__BB2_36;
$L__BB2_39:
	st.global.u32 	[%rd2], %r214;
$L__BB2_40:
	ret;

}
	// .globl	_Z6phase3iiPiiii
.visible .entry _Z6phase3iiPiiii(
	.param .u32 _Z6phase3iiPiiii_param_0,
	.param .u32 _Z6phase3iiPiiii_param_1,
	.param .u64 .ptr .align 1 _Z6phase3iiPiiii_param_2,
	.param .u32 _Z6phase3iiPiiii_param_3,
	.param .u32 _Z6phase3iiPiiii_param_4,
	.param .u32 _Z6phase3iiPiiii_param_5
)
{
	.reg .pred 	%p<15>;
	.reg .b32 	%r<133>;
	.reg .b64 	%rd<9>;

	ld.param.u32 	%r49, [_Z6phase3iiPiiii_param_0];
	ld.param.u32 	%r50, [_Z6phase3iiPiiii_param_1];
	ld.param.u64 	%rd3, [_Z6phase3iiPiiii_param_2];
	ld.param.u32 	%r51, [_Z6phase3iiPiiii_param_3];
	ld.param.u32 	%r52, [_Z6phase3iiPiiii_param_4];
	ld.param.u32 	%r53, [_Z6phase3iiPiiii_param_5];
	cvta.to.global.u64 	%rd1, %rd3;
	mov.u32 	%r120, %ctaid.x;
	mov.u32 	%r2, %ctaid.y;
	setp.ne.s32 	%p1, %r53, 1;
	@%p1 bra 	$L__BB3_2;
	shr.u32 	%r54, %r52, 31;
	add.s32 	%r55, %r52, %r54;
	shr.s32 	%r56, %r55, 1;
	add.s32 	%r120, %r56, %r120;
$L__BB3_2:
	setp.eq.s32 	%p2, %r120, %r49;
	setp.eq.s32 	%p3, %r2, %r49;
	or.pred  	%p4, %p3, %p2;
	@%p4 bra 	$L__BB3_16;
	mul.lo.s32 	%r5, %r51, %r51;
	mov.u32 	%r57, %tid.y;
	mov.u32 	%r58, %tid.x;
	mad.lo.s32 	%r7, %r120, %r51, %r57;
	mad.lo.s32 	%r8, %r51, %r2, %r58;
	mul.lo.s32 	%r9, %r51, %r49;
	add.s32 	%r10, %r9, %r57;
	add.s32 	%r11, %r9, %r58;
	mul.lo.s32 	%r12, %r51, %r57;
	max.s32 	%r59, %r7, %r11;
	setp.ge.s32 	%p5, %r59, %r50;
	@%p5 bra 	$L__BB3_5;
	mad.lo.s32 	%r60, %r7, %r50, %r11;
	mul.wide.s32 	%rd4, %r60, 4;
	add.s64 	%rd5, %rd1, %rd4;
	ld.global.u32 	%r61, [%rd5];
	add.s32 	%r62, %r12, %r58;
	shl.b32 	%r63, %r62, 2;
	mov.u32 	%r64, SM;
	add.s32 	%r65, %r64, %r63;
	st.shared.u32 	[%r65], %r61;
$L__BB3_5:
	max.s32 	%r66, %r8, %r10;
	setp.ge.s32 	%p6, %r66, %r50;
	@%p6 bra 	$L__BB3_7;
	mad.lo.s32 	%r67, %r10, %r50, %r8;
	mul.wide.s32 	%rd6, %r67, 4;
	add.s64 	%rd7, %rd1, %rd6;
	ld.global.u32 	%r68, [%rd7];
	add.s32 	%r69, %r12, %r58;
	shl.b32 	%r70, %r5, 2;
	mov.u32 	%r71, SM;
	add.s32 	%r72, %r71, %r70;
	shl.b32 	%r73, %r69, 2;
	add.s32 	%r74, %r72, %r73;
	st.shared.u32 	[%r74], %r68;
$L__BB3_7:
	bar.sync 	0;
	max.s32 	%r75, %r7, %r8;
	setp.ge.s32 	%p7, %r75, %r50;
	@%p7 bra 	$L__BB3_16;
	mad.lo.s32 	%r76, %r7, %r50, %r8;
	mul.wide.s32 	%rd8, %r76, 4;
	add.s64 	%rd2, %rd1, %rd8;
	ld.global.u32 	%r132, [%rd2];
	setp.lt.s32 	%p8, %r51, 1;
	setp.ge.s32 	%p9, %r9, %r50;
	or.pred  	%p10, %p8, %p9;
	@%p10 bra 	$L__BB3_15;
	not.b32 	%r79, %r9;
	add.s32 	%r80, %r50, %r79;
	add.s32 	%r81, %r51, -1;
	min.u32 	%r82, %r80, %r81;
	add.s32 	%r14, %r82, 1;
	and.b32  	%r15, %r14, 3;
	setp.lt.u32 	%p11, %r82, 3;
	mov.b32 	%r126, 0;
	@%p11 bra 	$L__BB3_12;
	and.b32  	%r126, %r14, -4;
	neg.s32 	%r123, %r126;
	shl.b32 	%r83, %r51, 2;
	add.s32 	%r84, %r83, 4;
	mul.lo.s32 	%r18, %r51, %r84;
	shl.b32 	%r85, %r58, 2;
	mov.u32 	%r86, SM;
	add.s32 	%r122, %r86, %r85;
	shl.b32 	%r20, %r51, 4;
	add.s32 	%r87, %r83, 8;
	mul.lo.s32 	%r21, %r51, %r87;
	add.s32 	%r88, %r83, 12;
	mul.lo.s32 	%r22, %r51, %r88;
	shl.b32 	%r23, %r5, 2;
	shl.b32 	%r89, %r12, 2;
	add.s32 	%r90, %r89, %r86;
	add.s32 	%r121, %r90, 8;
$L__BB3_11:
	.pragma "nounroll";
	ld.shared.u32 	%r91, [%r121+-8];
	add.s32 	%r92, %r122, %r23;
	ld.shared.u32 	%r93, [%r92];
	add.s32 	%r94, %r93, %r91;
	min.s32 	%r95, %r94, %r132;
	ld.shared.u32 	%r96, [%r121+-4];
	add.s32 	%r97, %r122, %r18;
	ld.shared.u32 	%r98, [%r97];
	add.s32 	%r99, %r98, %r96;
	min.s32 	%r100, %r99, %r95;
	ld.shared.u32 	%r101, [%r121];
	add.s32 	%r102, %r122, %r21;
	ld.shared.u32 	%r103, [%r102];
	add.s32 	%r104, %r103, %r101;
	min.s32 	%r105, %r104, %r100;
	ld.shared.u32 	%r106, [%r121+4];
	add.s32 	%r107, %r122, %r22;
	ld.shared.u32 	%r108, [%r107];
	add.s32 	%r109, %r108, %r106;
	min.s32 	%r132, %r109, %r105;
	add.s32 	%r123, %r123, 4;
	add.s32 	%r122, %r122, %r20;
	add.s32 	%r121, %r121, 16;
	setp.ne.s32 	%p12, %r123, 0;
	@%p12 bra 	$L__BB3_11;
$L__BB3_12:
	setp.eq.s32 	%p13, %r15, 0;
	@%p13 bra 	$L__BB3_15;
	shl.b32 	%r110, %r5, 2;
	mad.lo.s32 	%r111, %r126, %r51, %r58;
	shl.b32 	%r112, %r111, 2;
	add.s32 	%r113, %r110, %r112;
	mov.u32 	%r114, SM;
	add.s32 	%r130, %r114, %r113;
	shl.b32 	%r37, %r51, 2;
	add.s32 	%r115, %r126, %r12;
	shl.b32 	%r116, %r115, 2;
	add.s32 	%r129, %r114, %r116;
	neg.s32 	%r128, %r15;
$L__BB3_14:
	.pragma "nounroll";
	ld.shared.u32 	%r117, [%r129];
	ld.shared.u32 	%r118, [%r130];
	add.s32 	%r119, %r118, %r117;
	min.s32 	%r132, %r119, %r132;
	add.s32 	%r130, %r130, %r37;
	add.s32 	%r129, %r129, 4;
	add.s32 	%r128, %r128, 1;
	setp.ne.s32 	%p14, %r128, 0;
	@%p14 bra 	$L__BB3_14;
$L__BB3_15:
	st.global.u32 	[%rd2], %r132;
$L__BB3_16:
	ret;

}


// ===== COMPILED SASS (sm_100) =====

	.target	sm_100

	.elftype	@"ET_EXEC"


//--------------------- .note.nv.tkinfo           --------------------------
	.section	.note.nv.tkinfo,"",@"SHT_NOTE"
	.sectionflags	@"SHF_NOTE_NV_TKINFO"
	.tkinfo
        /*0018*/ 	.word	0x00000002
        /*0030*/ 	.string	""
        /*0030*/ 	.string	"ptxas"
        /*0030*/ 	.string	"Cuda compilation tools, release 13.0, V13.0.88"
        /*0030*/ 	.string	"Build cuda_13.0.r13.0/compiler.36424714_0"
        /*0030*/ 	.string	"-arch sm_100 -m 64 "



//--------------------- .note.nv.cuinfo           --------------------------
	.section	.note.nv.cuinfo,"",@"SHT_NOTE"
	.sectionflags	@"SHF_NOTE_NV_CUINFO"
        /*0018*/ 	.short	0x0002
        /*001a*/ 	.short	0x0064
        /*001c*/ 	.short	0x0082
	.zero		2


//--------------------- .nv.info                  --------------------------
	.section	.nv.info,"",@"SHT_CUDA_INFO"
	.align	4


	//----- nvinfo : EIATTR_REGCOUNT
	.align		4
        /*0000*/ 	.byte	0x04, 0x2f
        /*0002*/ 	.short	(.L_1 - .L_0)
	.align		4
.L_0:
        /*0004*/ 	.word	index@(_Z11update_distiPiS_ii)
        /*0008*/ 	.word	0x00000018


	//----- nvinfo : EIATTR_FRAME_SIZE
	.align		4
.L_1:
        /*000c*/ 	.byte	0x04, 0x11
        /*000e*/ 	.short	(.L_3 - .L_2)
	.align		4
.L_2:
        /*0010*/ 	.word	index@(_Z11update_distiPiS_ii)
        /*0014*/ 	.word	0x00000000


	//----- nvinfo : EIATTR_REGCOUNT
	.align		4
.L_3:
        /*0018*/ 	.byte	0x04, 0x2f
        /*001a*/ 	.short	(.L_5 - .L_4)
	.align		4
.L_4:
        /*001c*/ 	.word	index@(_Z6phase1iiPii)
        /*0020*/ 	.word	0x00000016


	//----- nvinfo : EIATTR_FRAME_SIZE
	.align		4
.L_5:
        /*0024*/ 	.byte	0x04, 0x11
        /*0026*/ 	.short	(.L_7 - .L_6)
	.align		4
.L_6:
        /*0028*/ 	.word	index@(_Z6phase1iiPii)
        /*002c*/ 	.word	0x00000000


	//----- nvinfo : EIATTR_REGCOUNT
	.align		4
.L_7:
        /*0030*/ 	.byte	0x04, 0x2f
        /*0032*/ 	.short	(.L_9 - .L_8)
	.align		4
.L_8:
        /*0034*/ 	.word	index@(_Z6phase2iiPii)
        /*0038*/ 	.word	0x00000018


	//----- nvinfo : EIATTR_FRAME_SIZE
	.align		4
.L_9:
        /*003c*/ 	.byte	0x04, 0x11
        /*003e*/ 	.short	(.L_11 - .L_10)
	.align		4
.L_10:
        /*0040*/ 	.word	index@(_Z6phase2iiPii)
        /*0044*/ 	.word	0x00000000


	//----- nvinfo : EIATTR_REGCOUNT
	.align		4
.L_11:
        /*0048*/ 	.byte	0x04, 0x2f
        /*004a*/ 	.short	(.L_13 - .L_12)
	.align		4
.L_12:
        /*004c*/ 	.word	index@(_Z6phase3iiPiiii)
        /*0050*/ 	.word	0x0000001a


	//----- nvinfo : EIATTR_FRAME_SIZE
	.align		4
.L_13:
        /*0054*/ 	.byte	0x04, 0x11
        /*0056*/ 	.short	(.L_15 - .L_14)
	.align		4
.L_14:
        /*0058*/ 	.word	index@(_Z6phase3iiPiiii)
        /*005c*/ 	.word	0x00000000


	//----- nvinfo : EIATTR_MIN_STACK_SIZE
	.align		4
.L_15:
        /*0060*/ 	.byte	0x04, 0x12
        /*0062*/ 	.short	(.L_17 - .L_16)
	.align		4
.L_16:
        /*0064*/ 	.word	index@(_Z6phase3iiPiiii)
        /*0068*/ 	.word	0x00000000


	//----- nvinfo : EIATTR_MIN_STACK_SIZE
	.align		4
.L_17:
        /*006c*/ 	.byte	0x04, 0x12
        /*006e*/ 	.short	(.L_19 - .L_18)
	.align		4
.L_18:
        /*0070*/ 	.word	index@(_Z6phase2iiPii)
        /*0074*/ 	.word	0x00000000


	//----- nvinfo : EIATTR_MIN_STACK_SIZE
	.align		4
.L_19:
        /*0078*/ 	.byte	0x04, 0x12
        /*007a*/ 	.short	(.L_21 - .L_20)
	.align		4
.L_20:
        /*007c*/ 	.word	index@(_Z6phase1iiPii)
        /*0080*/ 	.word	0x00000000


	//----- nvinfo : EIATTR_MIN_STACK_SIZE
	.align		4
.L_21:
        /*0084*/ 	.byte	0x04, 0x12
        /*0086*/ 	.short	(.L_23 - .L_22)
	.align		4
.L_22:
        /*0088*/ 	.word	index@(_Z11update_distiPiS_ii)
        /*008c*/ 	.word	0x00000000
.L_23:


//--------------------- .nv.compat                --------------------------
	.section	.nv.compat,"",@"SHT_CUDA_COMPAT_INFO"
	.align	4
        /*0000*/ 	.byte	0x02, 0x09, 0x00, 0x00, 0x02, 0x02, 0x01, 0x00, 0x02, 0x05, 0x05, 0x00, 0x03, 0x07, 0x01, 0x01
        /*0010*/ 	.byte	0x02, 0x03, 0x00, 0x00, 0x02, 0x06, 0x01, 0x00, 0x04, 0x0b, 0x08, 0x00, 0x09, 0x00, 0x00, 0x00
        /*0020*/ 	.byte	0x00, 0x00, 0x00, 0x00


//--------------------- .nv.info._Z6phase3iiPiiii --------------------------
	.section	.nv.info._Z6phase3iiPiiii,"",@"SHT_CUDA_INFO"
	.sectionflags	@""
	.align	4


	//----- nvinfo : EIATTR_CUDA_API_VERSION
	.align		4
        /*0000*/ 	.byte	0x04, 0x37
        /*0002*/ 	.short	(.L_25 - .L_24)
.L_24:
        /*0004*/ 	.word	0x00000082


	//----- nvinfo : EIATTR_KPARAM_INFO
	.align		4
.L_25:
        /*0008*/ 	.byte	0x04, 0x17
        /*000a*/ 	.short	(.L_27 - .L_26)
.L_26:
        /*000c*/ 	.word	0x00000000
        /*0010*/ 	.short	0x0005
        /*0012*/ 	.short	0x0018
        /*0014*/ 	.byte	0x00, 0xf0, 0x11, 0x00


	//----- nvinfo : EIATTR_KPARAM_INFO
	.align		4
.L_27:
        /*0018*/ 	.byte	0x04, 0x17
        /*001a*/ 	.short	(.L_29 - .L_28)
.L_28:
        /*001c*/ 	.word	0x00000000
        /*0020*/ 	.short	0x0004
        /*0022*/ 	.short	0x0014
        /*0024*/ 	.byte	0x00, 0xf0, 0x11, 0x00


	//----- nvinfo : EIATTR_KPARAM_INFO
	.align		4
.L_29:
        /*0028*/ 	.byte	0x04, 0x17
        /*002a*/ 	.short	(.L_31 - .L_30)
.L_30:
        /*002c*/ 	.word	0x00000000
        /*0030*/ 	.short	0x0003
        /*0032*/ 	.short	0x0010
        /*0034*/ 	.byte	0x00, 0xf0, 0x11, 0x00


	//----- nvinfo : EIATTR_KPARAM_INFO
	.align		4
.L_31:
        /*0038*/ 	.byte	0x04, 0x17
        /*003a*/ 	.short	(.L_33 - .L_32)
.L_32:
        /*003c*/ 	.word	0x00000000
        /*0040*/ 	.short	0x0002
        /*0042*/ 	.short	0x0008
        /*0044*/ 	.byte	0x00, 0xf5, 0x21, 0x00


	//----- nvinfo : EIATTR_KPARAM_INFO
	.align		4
.L_33:
        /*0048*/ 	.byte	0x04, 0x17
        /*004a*/ 	.short	(.L_35 - .L_34)
.L_34:
        /*004c*/ 	.word	0x00000000
        /*0050*/ 	.short	0x0001
        /*0052*/ 	.short	0x0004
        /*0054*/ 	.byte	0x00, 0xf0, 0x11, 0x00


	//----- nvinfo : EIATTR_KPARAM_INFO
	.align		4
.L_35:
        /*0058*/ 	.byte	0x04, 0x17
        /*005a*/ 	.short	(.L_37 - .L_36)
.L_36:
        /*005c*/ 	.word	0x00000000
        /*0060*/ 	.short	0x0000
        /*0062*/ 	.short	0x0000
        /*0064*/ 	.byte	0x00, 0xf0, 0x11, 0x00


	//----- nvinfo : EIATTR_SPARSE_MMA_MASK
	.align		4
.L_37:
        /*0068*/ 	.byte	0x03, 0x50
        /*006a*/ 	.short	0x0000


	//----- nvinfo : EIATTR_MAXREG_COUNT
	.align		4
        /*006c*/ 	.byte	0x03, 0x1b
        /*006e*/ 	.short	0x00ff


	//----- nvinfo : EIATTR_NUM_BARRIERS
	.align		4
        /*0070*/ 	.byte	0x02, 0x4c
        /*0072*/ 	.byte	0x01
	.zero		1


	//----- nvinfo : EIATTR_MERCURY_ISA_VERSION
	.align		4
        /*0074*/ 	.byte	0x03, 0x5f
        /*0076*/ 	.short	0x0101


	//----- nvinfo : EIATTR_VRC_CTA_INIT_COUNT
	.align		4
        /*0078*/ 	.byte	0x02, 0x4a
	.zero		1
	.zero		1


	//----- nvinfo : EIATTR_EXIT_INSTR_OFFSETS
	.align		4
        /*007c*/ 	.byte	0x04, 0x1c
        /*007e*/ 	.short	(.L_39 - .L_38)


	//   ....[0]....
.L_38:
        /*0080*/ 	.word	0x000000b0


	//   ....[1]....
        /*0084*/ 	.word	0x00000340


	//   ....[2]....
        /*0088*/ 	.word	0x00000780


	//----- nvinfo : EIATTR_CBANK_PARAM_SIZE
	.align		4
.L_39:
        /*008c*/ 	.byte	0x03, 0x19
        /*008e*/ 	.short	0x001c


	//----- nvinfo : EIATTR_PARAM_CBANK
	.align		4
        /*0090*/ 	.byte	0x04, 0x0a
        /*0092*/ 	.short	(.L_41 - .L_40)
	.align		4
.L_40:
        /*0094*/ 	.word	index@(.nv.constant0._Z6phase3iiPiiii)
        /*0098*/ 	.short	0x0380
        /*009a*/ 	.short	0x001c


	//----- nvinfo : EIATTR_SW_WAR
	.align		4
.L_41:
        /*009c*/ 	.byte	0x04, 0x36
        /*009e*/ 	.short	(.L_43 - .L_42)
.L_42:
        /*00a0*/ 	.word	0x00000008
.L_43:


//--------------------- .nv.info._Z6phase2iiPii   --------------------------
	.section	.nv.info._Z6phase2iiPii,"",@"SHT_CUDA_INFO"
	.sectionflags	@""
	.align	4


	//----- nvinfo : EIATTR_CUDA_API_VERSION
	.align		4
        /*0000*/ 	.byte	0x04, 0x37
        /*0002*/ 	.short	(.L_45 - .L_44)
.L_44:
        /*0004*/ 	.word	0x00000082


	//----- nvinfo : EIATTR_KPARAM_INFO
	.align		4
.L_45:
        /*0008*/ 	.byte	0x04, 0x17
        /*000a*/ 	.short	(.L_47 - .L_46)
.L_46:
        /*000c*/ 	.word	0x00000000
        /*0010*/ 	.short	0x0003
        /*0012*/ 	.short	0x0010
        /*0014*/ 	.byte	0x00, 0xf0, 0x11, 0x00


	//----- nvinfo : EIATTR_KPARAM_INFO
	.align		4
.L_47:
        /*0018*/ 	.byte	0x04, 0x17
        /*001a*/ 	.short	(.L_49 - .L_48)
.L_48:
        /*001c*/ 	.word	0x00000000
        /*0020*/ 	.short	0x0002
        /*0022*/ 	.short	0x0008
        /*0024*/ 	.byte	0x00, 0xf5, 0x21, 0x00


	//----- nvinfo : EIATTR_KPARAM_INFO
	.align		4
.L_49:
        /*0028*/ 	.byte	0x04, 0x17
        /*002a*/ 	.short	(.L_51 - .L_50)
.L_50:
        /*002c*/ 	.word	0x00000000
        /*0030*/ 	.short	0x0001
        /*0032*/ 	.short	0x0004
        /*0034*/ 	.byte	0x00, 0xf0, 0x11, 0x00


	//----- nvinfo : EIATTR_KPARAM_INFO
	.align		4
.L_51:
        /*0038*/ 	.byte	0x04, 0x17
        /*003a*/ 	.short	(.L_53 - .L_52)
.L_52:
        /*003c*/ 	.word	0x00000000
        /*0040*/ 	.short	0x0000
        /*0042*/ 	.short	0x0000
        /*0044*/ 	.byte	0x00, 0xf0, 0x11, 0x00


	//----- nvinfo : EIATTR_SPARSE_MMA_MASK
	.align		4
.L_53:
        /*0048*/ 	.byte	0x03, 0x50
        /*004a*/ 	.short	0x0000


	//----- nvinfo : EIATTR_MAXREG_COUNT
	.align		4
        /*004c*/ 	.byte	0x03, 0x1b
        /*004e*/ 	.short	0x00ff


	//----- nvinfo : EIATTR_NUM_BARRIERS
	.align		4
        /*0050*/ 	.byte	0x02, 0x4c
        /*0052*/ 	.byte	0x01
	.zero		1


	//----- nvinfo : EIATTR_MERCURY_ISA_VERSION
	.align		4
        /*0054*/ 	.byte	0x03, 0x5f
        /*0056*/ 	.short	0x0101


	//----- nvinfo : EIATTR_VRC_CTA_INIT_COUNT
	.align		4
        /*0058*/ 	.byte	0x02, 0x4a
	.zero		1
	.zero		1


	//----- nvinfo : EIATTR_EXIT_INSTR_OFFSETS
	.align		4
        /*005c*/ 	.byte	0x04, 0x1c
        /*005e*/ 	.short	(.L_55 - .L_54)


	//   ....[0]....
.L_54:
        /*0060*/ 	.word	0x00000040


	//   ....[1]....
        /*0064*/ 	.word	0x00000220


	//   ....[2]....
        /*0068*/ 	.word	0x00002e30


	//----- nvinfo : EIATTR_CBANK_PARAM_SIZE
	.align		4
.L_55:
        /*006c*/ 	.byte	0x03, 0x19
        /*006e*/ 	.short	0x0014


	//----- nvinfo : EIATTR_PARAM_CBANK
	.align		4
        /*0070*/ 	.byte	0x04, 0x0a
        /*0072*/ 	.short	(.L_57 - .L_56)
	.align		4
.L_56:
        /*0074*/ 	.word	index@(.nv.constant0._Z6phase2iiPii)
        /*0078*/ 	.short	0x0380
        /*007a*/ 	.short	0x0014


	//----- nvinfo : EIATTR_SW_WAR
	.align		4
.L_57:
        /*007c*/ 	.byte	0x04, 0x36
        /*007e*/ 	.short	(.L_59 - .L_58)
.L_58:
        /*0080*/ 	.word	0x00000008
.L_59:


//--------------------- .nv.info._Z6phase1iiPii   --------------------------
	.section	.nv.info._Z6phase1iiPii,"",@"SHT_CUDA_INFO"
	.sectionflags	@""
	.align	4


	//----- nvinfo : EIATTR_CUDA_API_VERSION
	.align		4
        /*0000*/ 	.byte	0x04, 0x37
        /*0002*/ 	.short	(.L_61 - .L_60)
.L_60:
        /*0004*/ 	.word	0x00000082


	//----- nvinfo : EIATTR_KPARAM_INFO
	.align		4
.L_61:
        /*0008*/ 	.byte	0x04, 0x17
        /*000a*/ 	.short	(.L_63 - .L_62)
.L_62:
        /*000c*/ 	.word	0x00000000
        /*0010*/ 	.short	0x0003
        /*0012*/ 	.short	0x0010
        /*0014*/ 	.byte	0x00, 0xf0, 0x11, 0x00


	//----- nvinfo : EIATTR_KPARAM_INFO
	.align		4
.L_63:
        /*0018*/ 	.byte	0x04, 0x17
        /*001a*/ 	.short	(.L_65 - .L_64)
.L_64:
        /*001c*/ 	.word	0x00000000
        /*0020*/ 	.short	0x0002
        /*0022*/ 	.short	0x0008
        /*0024*/ 	.byte	0x00, 0xf5, 0x21, 0x00


	//----- nvinfo : EIATTR_KPARAM_INFO
	.align		4
.L_65:
        /*0028*/ 	.byte	0x04, 0x17
        /*002a*/ 	.short	(.L_67 - .L_66)
.L_66:
        /*002c*/ 	.word	0x00000000
        /*0030*/ 	.short	0x0001
        /*0032*/ 	.short	0x0004
        /*0034*/ 	.byte	0x00, 0xf0, 0x11, 0x00


	//----- nvinfo : EIATTR_KPARAM_INFO
	.align		4
.L_67:
        /*0038*/ 	.byte	0x04, 0x17
        /*003a*/ 	.short	(.L_69 - .L_68)
.L_68:
        /*003c*/ 	.word	0x00000000
        /*0040*/ 	.short	0x0000
        /*0042*/ 	.short	0x0000
        /*0044*/ 	.byte	0x00, 0xf0, 0x11, 0x00


	//----- nvinfo : EIATTR_SPARSE_MMA_MASK
	.align		4
.L_69:
        /*0048*/ 	.byte	0x03, 0x50
        /*004a*/ 	.short	0x0000


	//----- nvinfo : EIATTR_MAXREG_COUNT
	.align		4
        /*004c*/ 	.byte	0x03, 0x1b
        /*004e*/ 	.short	0x00ff


	//----- nvinfo : EIATTR_NUM_BARRIERS
	.align		4
        /*0050*/ 	.byte	0x02, 0x4c
        /*0052*/ 	.byte	0x01
	.zero		1


	//----- nvinfo : EIATTR_MERCURY_ISA_VERSION
	.align		4
        /*0054*/ 	.byte	0x03, 0x5f
        /*0056*/ 	.short	0x0101


	//----- nvinfo : EIATTR_VRC_CTA_INIT_COUNT
	.align		4
        /*0058*/ 	.byte	0x02, 0x4a
	.zero		1
	.zero		1


	//----- nvinfo : EIATTR_EXIT_INSTR_OFFSETS
	.align		4
        /*005c*/ 	.byte	0x04, 0x1c
        /*005e*/ 	.short	(.L_71 - .L_70)


	//   ....[0]....
.L_70:
        /*0060*/ 	.word	0x00000620


	//   ....[1]....
        /*0064*/ 	.word	0x00000650


	//----- nvinfo : EIATTR_CBANK_PARAM_SIZE
	.align		4
.L_71:
        /*0068*/ 	.byte	0x03, 0x19
        /*006a*/ 	.short	0x0014


	//----- nvinfo : EIATTR_PARAM_CBANK
	.align		4
        /*006c*/ 	.byte	0x04, 0x0a
        /*006e*/ 	.short	(.L_73 - .L_72)
	.align		4
.L_72:
        /*0070*/ 	.word	index@(.nv.constant0._Z6phase1iiPii)
        /*0074*/ 	.short	0x0380
        /*0076*/ 	.short	0x0014


	//----- nvinfo : EIATTR_SW_WAR
	.align		4
.L_73:
        /*0078*/ 	.byte	0x04, 0x36
        /*007a*/ 	.short	(.L_75 - .L_74)
.L_74:
        /*007c*/ 	.word	0x00000008
.L_75:


//--------------------- .nv.info._Z11update_distiPiS_ii --------------------------
	.section	.nv.info._Z11update_distiPiS_ii,"",@"SHT_CUDA_INFO"
	.sectionflags	@""
	.align	4


	//----- nvinfo : EIATTR_CUDA_API_VERSION
	.align		4
        /*0000*/ 	.byte	0x04, 0x37
        /*0002*/ 	.short	(.L_77 - .L_76)
.L_76:
        /*0004*/ 	.word	0x00000082


	//----- nvinfo : EIATTR_KPARAM_INFO
	.align		4
.L_77:
        /*0008*/ 	.byte	0x04, 0x17
        /*000a*/ 	.short	(.L_79 - .L_78)
.L_78:
        /*000c*/ 	.word	0x00000000
        /*0010*/ 	.short	0x0004
        /*0012*/ 	.short	0x001c
        /*0014*/ 	.byte	0x00, 0xf0, 0x11, 0x00


	//----- nvinfo : EIATTR_KPARAM_INFO
	.align		4
.L_79:
        /*0018*/ 	.byte	0x04, 0x17
        /*001a*/ 	.short	(.L_81 - .L_80)
.L_80:
        /*001c*/ 	.word	0x00000000
        /*0020*/ 	.short	0x0003
        /*0022*/ 	.short	0x0018
        /*0024*/ 	.byte	0x00, 0xf0, 0x11, 0x00


	//----- nvinfo : EIATTR_KPARAM_INFO
	.align		4
.L_81:
        /*0028*/ 	.byte	0x04, 0x17
        /*002a*/ 	.short	(.L_83 - .L_82)
.L_82:
        /*002c*/ 	.word	0x00000000
        /*0030*/ 	.short	0x0002
        /*0032*/ 	.short	0x0010
        /*0034*/ 	.byte	0x00, 0xf5, 0x21, 0x00


	//----- nvinfo : EIATTR_KPARAM_INFO
	.align		4
.L_83:
        /*0038*/ 	.byte	0x04, 0x17
        /*003a*/ 	.short	(.L_85 - .L_84)
.L_84:
        /*003c*/ 	.word	0x00000000
        /*0040*/ 	.short	0x0001
        /*0042*/ 	.short	0x0008
        /*0044*/ 	.byte	0x00, 0xf5, 0x21, 0x00


	//----- nvinfo : EIATTR_KPARAM_INFO
	.align		4
.L_85:
        /*0048*/ 	.byte	0x04, 0x17
        /*004a*/ 	.short	(.L_87 - .L_86)
.L_86:
        /*004c*/ 	.word	0x00000000
        /*0050*/ 	.short	0x0000
        /*0052*/ 	.short	0x0000
        /*0054*/ 	.byte	0x00, 0xf0, 0x11, 0x00


	//----- nvinfo : EIATTR_SPARSE_MMA_MASK
	.align		4
.L_87:
        /*0058*/ 	.byte	0x03, 0x50
        /*005a*/ 	.short	0x0000


	//----- nvinfo : EIATTR_MAXREG_COUNT
	.align		4
        /*005c*/ 	.byte	0x03, 0x1b
        /*005e*/ 	.short	0x00ff


	//----- nvinfo : EIATTR_MERCURY_ISA_VERSION
	.align		4
        /*0060*/ 	.byte	0x03, 0x5f
        /*0062*/ 	.short	0x0101


	//----- nvinfo : EIATTR_VRC_CTA_INIT_COUNT
	.align		4
        /*0064*/ 	.byte	0x02, 0x4a
	.zero		1
	.zero		1


	//----- nvinfo : EIATTR_EXIT_INSTR_OFFSETS
	.align		4
        /*0068*/ 	.byte	0x04, 0x1c
        /*006a*/ 	.short	(.L_89 - .L_88)


	//   ....[0]....
.L_88:
        /*006c*/ 	.word	0x00000070


	//   ....[1]....
        /*0070*/ 	.word	0x00000440


	//   ....[2]....
        /*0074*/ 	.word	0x00000660


	//   ....[3]....
        /*0078*/ 	.word	0x000007f0


	//   ....[4]....
        /*007c*/ 	.word	0x00000910


	//----- nvinfo : EIATTR_CBANK_PARAM_SIZE
	.align		4
.L_89:
        /*0080*/ 	.byte	0x03, 0x19
        /*0082*/ 	.short	0x0020


	//----- nvinfo : EIATTR_PARAM_CBANK
	.align		4
        /*0084*/ 	.byte	0x04, 0x0a
        /*0086*/ 	.short	(.L_91 - .L_90)
	.align		4
.L_90:
        /*0088*/ 	.word	index@(.nv.constant0._Z11update_distiPiS_ii)
        /*008c*/ 	.short	0x0380
        /*008e*/ 	.short	0x0020


	//----- nvinfo : EIATTR_SW_WAR
	.align		4
.L_91:
        /*0090*/ 	.byte	0x04, 0x36
        /*0092*/ 	.short	(.L_93 - .L_92)
.L_92:
        /*0094*/ 	.word	0x00000008
.L_93:


//--------------------- .nv.callgraph             --------------------------
	.section	.nv.callgraph,"",@"SHT_CUDA_CALLGRAPH"
	.align	4
	.sectionentsize	8
	.align		4
        /*0000*/ 	.word	0x00000000
	.align		4
        /*0004*/ 	.word	0xffffffff
	.align		4
        /*0008*/ 	.word	0x00000000
	.align		4
        /*000c*/ 	.word	0xfffffffe
	.align		4
        /*0010*/ 	.word	0x00000000
	.align		4
        /*0014*/ 	.word	0xfffffffd
	.align		4
        /*0018*/ 	.word	0x00000000
	.align		4
        /*001c*/ 	.word	0xfffffffc


//--------------------- .text._Z6phase3iiPiiii    --------------------------
	.section	.text._Z6phase3iiPiiii,"ax",@progbits
	.align	128
        .global         _Z6phase3iiPiiii
        .type           _Z6phase3iiPiiii,@function
        .size           _Z6phase3iiPiiii,(.L_x_37 - _Z6phase3iiPiiii)
        .other          _Z6phase3iiPiiii,@"STO_CUDA_ENTRY STV_DEFAULT"
_Z6phase3iiPiiii:
.text._Z6phase3iiPiiii:
[----:B------:R-:W-:Y:S01]  /*0000*/  LDC R1, c[0x0][0x37c] ;  /* 0x0000df00ff017b82 */ /* 0x000fe20000000800 */
[----:B------:R-:W0:Y:S07]  /*0010*/  LDCU UR4, c[0x0][0x398] ;  /* 0x00007300ff0477ac */ /* 0x000e2e0008000800 */
[----:B------:R-:W1:Y:S08]  /*0020*/  S2UR UR5, SR_CTAID.X ;  /* 0x00000000000579c3 */ /* 0x000e700000002500 */
[----:B------:R-:W2:Y:S08]  /*0030*/  LDC R2, c[0x0][0x380] ;  /* 0x0000e000ff027b82 */ /* 0x000eb00000000800 */
[----:B------:R-:W3:Y:S01]  /*0040*/  S2UR UR6, SR_CTAID.Y ;  /* 0x00000000000679c3 */ /* 0x000ee20000002600 */
[----:B0-----:R-:W-:-:S11]  /*0050*/  UISETP.NE.AND UP0, UPT, UR4, 0x1, UPT ;  /* 0x000000010400788c */ /* 0x001fd6000bf05270 */
[----:B------:R-:W0:Y:S02]  /*0060*/  @!UP0 LDCU UR4, c[0x0][0x394] ;  /* 0x00007280ff0487ac */ /* 0x000e240008000800 */
[----:B0-----:R-:W-:-:S04]  /*0070*/  @!UP0 ULEA.HI UR4, UR4, UR4, URZ, 0x1 ;  /* 0x0000000404048291 */ /* 0x001fc8000f8f08ff */
[----:B-1----:R-:W-:-:S06]  /*0080*/  @!UP0 ULEA.HI.SX32 UR5, UR4, UR5, 0x1f ;  /* 0x0000000504058291 */ /* 0x002fcc000f8ffaff */
[----:B--2---:R-:W-:-:S04]  /*0090*/  ISETP.NE.AND P0, PT, R2, UR5, PT ;  /* 0x0000000502007c0c */ /* 0x004fc8000bf05270 */
[----:B---3--:R-:W-:-:S13]  /*00a0*/  ISETP.EQ.OR P0, PT, R2, UR6, !P0 ;  /* 0x0000000602007c0c */ /* 0x008fda000c702670 */
[----:B------:R-:W-:Y:S05]  /*00b0*/  @P0 EXIT ;  /* 0x000000000000094d */ /* 0x000fea0003800000 */
[----:B------:R-:W0:Y:S01]  /*00c0*/  S2R R8, SR_TID.Y ;  /* 0x0000000000087919 */ /* 0x000e220000002200 */
[----:B------:R-:W1:Y:S01]  /*00d0*/  LDC R5, c[0x0][0x390] ;  /* 0x0000e400ff057b82 */ /* 0x000e620000000800 */
[----:B------:R-:W2:Y:S07]  /*00e0*/  S2R R0, SR_TID.X ;  /* 0x0000000000007919 */ /* 0x000eae0000002100 */
[----:B------:R-:W3:Y:S01]  /*00f0*/  LDC R4, c[0x0][0x384] ;  /* 0x0000e100ff047b82 */ /* 0x000ee20000000800 */
[----:B-1----:R-:W-:-:S02]  /*0100*/  IMAD R7, R2, R5, RZ ;  /* 0x0000000502077224 */ /* 0x002fc400078e02ff */
[--C-:B0-----:R-:W-:Y:S02]  /*0110*/  IMAD R3, R5, UR5, R8.reuse ;  /* 0x0000000505037c24 */ /* 0x101fe4000f8e0208 */
[C---:B------:R-:W-:Y:S02]  /*0120*/  IMAD.IADD R9, R7.reuse, 0x1, R8 ;  /* 0x0000000107097824 */ /* 0x040fe400078e0208 */
[--C-:B--2---:R-:W-:Y:S02]  /*0130*/  IMAD.IADD R6, R7, 0x1, R0.reuse ;  /* 0x0000000107067824 */ /* 0x104fe400078e0200 */
[----:B------:R-:W-:Y:S01]  /*0140*/  IMAD R2, R5, UR6, R0 ;  /* 0x0000000605027c24 */ /* 0x000fe2000f8e0200 */
[----:B------:R-:W0:Y:S02]  /*0150*/  LDCU.64 UR6, c[0x0][0x358] ;  /* 0x00006b00ff0677ac */ /* 0x000e240008000a00 */
[----:B------:R-:W-:Y:S02]  /*0160*/  VIMNMX R11, PT, PT, R3, R6, !PT ;  /* 0x00000006030b7248 */ /* 0x000fe40007fe0100 */
[----:B------:R-:W-:-:S02]  /*0170*/  VIMNMX R13, PT, PT, R2, R9, !PT ;  /* 0x00000009020d7248 */ /* 0x000fc40007fe0100 */
[-C--:B---3--:R-:W-:Y:S02]  /*0180*/  ISETP.GE.AND P0, PT, R11, R4.reuse, PT ;  /* 0x000000040b00720c */ /* 0x088fe40003f06270 */
[----:B------:R-:W-:-:S11]  /*0190*/  ISETP.GE.AND P1, PT, R13, R4, PT ;  /* 0x000000040d00720c */ /* 0x000fd60003f26270 */
[----:B------:R-:W1:Y:S01]  /*01a0*/  @!P0 LDC.64 R10, c[0x0][0x388] ;  /* 0x0000e200ff0a8b82 */ /* 0x000e620000000a00 */
[-C--:B------:R-:W-:Y:S02]  /*01b0*/  @!P0 IMAD R15, R3, R4.reuse, R6 ;  /* 0x00000004030f8224 */ /* 0x080fe400078e0206 */
[----:B------:R-:W-:-:S05]  /*01c0*/  @!P1 IMAD R9, R9, R4, R2 ;  /* 0x0000000409099224 */ /* 0x000fca00078e0202 */
[----:B------:R-:W2:Y:S01]  /*01d0*/  @!P1 LDC.64 R12, c[0x0][0x388] ;  /* 0x0000e200ff0c9b82 */ /* 0x000ea20000000a00 */
[----:B-1----:R-:W-:-:S06]  /*01e0*/  @!P0 IMAD.WIDE R10, R15, 0x4, R10 ;  /* 0x000000040f0a8825 */ /* 0x002fcc00078e020a */
[----:B0-----:R0:W3:Y:S01]  /*01f0*/  @!P0 LDG.E R10, desc[UR6][R10.64] ;  /* 0x000000060a0a8981 */ /* 0x0010e2000c1e1900 */
[----:B--2---:R-:W-:-:S06]  /*0200*/  @!P1 IMAD.WIDE R12, R9, 0x4, R12 ;  /* 0x00000004090c9825 */ /* 0x004fcc00078e020c */
[----:B------:R-:W2:Y:S01]  /*0210*/  @!P1 LDG.E R12, desc[UR6][R12.64] ;  /* 0x000000060c0c9981 */ /* 0x000ea2000c1e1900 */
[----:B------:R-:W1:Y:S01]  /*0220*/  @!P0 S2R R15, SR_CgaCtaId ;  /* 0x00000000000f8919 */ /* 0x000e620000008800 */
[----:B------:R-:W4:Y:S01]  /*0230*/  @!P1 S2R R17, SR_CgaCtaId ;  /* 0x0000000000119919 */ /* 0x000f220000008800 */
[----:B------:R-:W-:Y:S02]  /*0240*/  @!P0 MOV R6, 0x400 ;  /* 0x0000040000068802 */ /* 0x000fe40000000f00 */
[----:B------:R-:W-:Y:S01]  /*0250*/  @!P1 MOV R14, 0x400 ;  /* 0x00000400000e9802 */ /* 0x000fe20000000f00 */
[----:B------:R-:W-:-:S04]  /*0260*/  IMAD R9, R8, R5, RZ ;  /* 0x0000000508097224 */ /* 0x000fc800078e02ff */
[--C-:B------:R-:W-:Y:S01]  /*0270*/  @!P0 IMAD.IADD R8, R9, 0x1, R0.reuse ;  /* 0x0000000109088824 */ /* 0x100fe200078e0200 */
[----:B-1----:R-:W-:Y:S01]  /*0280*/  @!P0 LEA R15, R15, R6, 0x18 ;  /* 0x000000060f0f8211 */ /* 0x002fe200078ec0ff */
[----:B------:R-:W-:Y:S01]  /*0290*/  IMAD R6, R5, R5, RZ ;  /* 0x0000000505067224 */ /* 0x000fe200078e02ff */
[----:B----4-:R-:W-:Y:S01]  /*02a0*/  @!P1 LEA R19, R17, R14, 0x18 ;  /* 0x0000000e11139211 */ /* 0x010fe200078ec0ff */
[----:B------:R-:W-:-:S04]  /*02b0*/  @!P1 IMAD.IADD R14, R9, 0x1, R0 ;  /* 0x00000001090e9824 */ /* 0x000fc800078e0200 */
[----:B0-----:R-:W-:Y:S02]  /*02c0*/  @!P1 IMAD R11, R6, 0x4, R19 ;  /* 0x00000004060b9824 */ /* 0x001fe400078e0213 */
[----:B------:R-:W-:Y:S02]  /*02d0*/  @!P0 IMAD R15, R8, 0x4, R15 ;  /* 0x00000004080f8824 */ /* 0x000fe400078e020f */
[----:B------:R-:W-:Y:S01]  /*02e0*/  @!P1 IMAD R11, R14, 0x4, R11 ;  /* 0x000000040e0b9824 */ /* 0x000fe200078e020b */
[----:B------:R-:W-:-:S04]  /*02f0*/  VIMNMX R17, PT, PT, R3, R2, !PT ;  /* 0x0000000203117248 */ /* 0x000fc80007fe0100 */
[----:B------:R-:W-:Y:S01]  /*0300*/  ISETP.GE.AND P2, PT, R17, R4, PT ;  /* 0x000000041100720c */ /* 0x000fe20003f46270 */
[----:B---3--:R0:W-:Y:S04]  /*0310*/  @!P0 STS [R15], R10 ;  /* 0x0000000a0f008388 */ /* 0x0081e80000000800 */
[----:B--2---:R0:W-:Y:S01]  /*0320*/  @!P1 STS [R11], R12 ;  /* 0x0000000c0b009388 */ /* 0x0041e20000000800 */
[----:B------:R-:W-:Y:S07]  /*0330*/  BAR.SYNC.DEFER_BLOCKING 0x0 ;  /* 0x0000000000007b1d */ /* 0x000fee0000010000 */
[----:B------:R-:W-:Y:S05]  /*0340*/  @P2 EXIT ;  /* 0x000000000000294d */ /* 0x000fea0003800000 */
[----:B0-----:R-:W0:Y:S01]  /*0350*/  LDC.64 R10, c[0x0][0x388] ;  /* 0x0000e200ff0a7b82 */ /* 0x001e220000000a00 */
[----:B------:R-:W-:-:S04]  /*0360*/  IMAD R3, R3, R4, R2 ;  /* 0x0000000403037224 */ /* 0x000fc800078e0202 */
[----:B0-----:R-:W-:-:S05]  /*0370*/  IMAD.WIDE R2, R3, 0x4, R10 ;  /* 0x0000000403027825 */ /* 0x001fca00078e020a */
[----:B------:R0:W5:Y:S01]  /*0380*/  LDG.E R11, desc[UR6][R2.64] ;  /* 0x00000006020b7981 */ /* 0x000162000c1e1900 */
[----:B------:R-:W-:-:S04]  /*0390*/  ISETP.GE.AND P0, PT, R7, R4, PT ;  /* 0x000000040700720c */ /* 0x000fc80003f06270 */
[----:B------:R-:W-:-:S13]  /*03a0*/  ISETP.LT.OR P0, PT, R5, 0x1, P0 ;  /* 0x000000010500780c */ /* 0x000fda0000701670 */
[----:B0-----:R-:W-:Y:S05]  /*03b0*/  @P0 BRA `(.L_x_0) ;  /* 0x0000000000ec0947 */ /* 0x001fea0003800000 */
[----:B------:R-:W-:Y:S02]  /*03c0*/  LOP3.LUT R7, RZ, R7, RZ, 0x33, !PT ;  /* 0x00000007ff077212 */ /* 0x000fe400078e33ff */
[----:B------:R-:W-:-:S04]  /*03d0*/  IADD3 R8, PT, PT, R5, -0x1, RZ ;  /* 0xffffffff05087810 */ /* 0x000fc80007ffe0ff */
[----:B------:R-:W-:Y:S01]  /*03e0*/  VIADDMNMX.U32 R7, R7, R4, R8, PT ;  /* 0x0000000407077246 */ /* 0x000fe20003800008 */
[----:B------:R-:W-:-:S03]  /*03f0*/  IMAD.MOV.U32 R8, RZ, RZ, RZ ;  /* 0x000000ffff087224 */ /* 0x000fc600078e00ff */
[C---:B------:R-:W-:Y:S01]  /*0400*/  ISETP.GE.U32.AND P0, PT, R7.reuse, 0x3, PT ;  /* 0x000000030700780c */ /* 0x040fe20003f06070 */
[----:B------:R-:W-:-:S05]  /*0410*/  VIADD R10, R7, 0x1 ;  /* 0x00000001070a7836 */ /* 0x000fca0000000000 */
[----:B------:R-:W-:-:S04]  /*0420*/  LOP3.LUT R4, R10, 0x3, RZ, 0xc0, !PT ;  /* 0x000000030a047812 */ /* 0x000fc800078ec0ff */
[----:B------:R-:W-:-:S03]  /*0430*/  ISETP.NE.AND P1, PT, R4, RZ, PT ;  /* 0x000000ff0400720c */ /* 0x000fc60003f25270 */
[----:B------:R-:W-:Y:S10]  /*0440*/  @!P0 BRA `(.L_x_1) ;  /* 0x0000000000808947 */ /* 0x000ff40003800000 */
[----:B------:R-:W0:Y:S01]  /*0450*/  S2UR UR5, SR_CgaCtaId ;  /* 0x00000000000579c3 */ /* 0x000e220000008800 */
[----:B------:R-:W-:Y:S01]  /*0460*/  UMOV UR4, 0x400 ;  /* 0x0000040000047882 */ /* 0x000fe20000000000 */
[----:B------:R-:W-:Y:S02]  /*0470*/  LOP3.LUT R8, R10, 0xfffffffc, RZ, 0xc0, !PT ;  /* 0xfffffffc0a087812 */ /* 0x000fe400078ec0ff */
[C---:B------:R-:W-:Y:S02]  /*0480*/  LEA R10, R5.reuse, 0x4, 0x2 ;  /* 0x00000004050a7811 */ /* 0x040fe400078e10ff */
[C---:B------:R-:W-:Y:S01]  /*0490*/  LEA R12, R5.reuse, 0x8, 0x2 ;  /* 0x00000008050c7811 */ /* 0x040fe200078e10ff */
[----:B------:R-:W-:Y:S01]  /*04a0*/  IMAD.MOV R7, RZ, RZ, -R8 ;  /* 0x000000ffff077224 */ /* 0x000fe200078e0a08 */
[----:B------:R-:W-:Y:S01]  /*04b0*/  LEA R14, R5, 0xc, 0x2 ;  /* 0x0000000c050e7811 */ /* 0x000fe200078e10ff */
[----:B0-----:R-:W-:-:S06]  /*04c0*/  ULEA UR4, UR5, UR4, 0x18 ;  /* 0x0000000405047291 */ /* 0x001fcc000f8ec0ff */
[----:B------:R-:W-:Y:S02]  /*04d0*/  LEA R15, R9, UR4, 0x2 ;  /* 0x00000004090f7c11 */ /* 0x000fe4000f8e10ff */
[----:B------:R-:W-:-:S03]  /*04e0*/  LEA R13, R0, UR4, 0x2 ;  /* 0x00000004000d7c11 */ /* 0x000fc6000f8e10ff */
[----:B------:R-:W-:-:S07]  /*04f0*/  VIADD R15, R15, 0x8 ;  /* 0x000000080f0f7836 */ /* 0x000fce0000000000 */
.L_x_2:
[--C-:B------:R-:W-:Y:S01]  /*0500*/  IMAD R17, R6, 0x4, R13.reuse ;  /* 0x0000000406117824 */ /* 0x100fe200078e020d */
[----:B------:R-:W-:Y:S01]  /*0510*/  LDS R16, [R15+-0x8] ;  /* 0xfffff8000f107984 */ /* 0x000fe20000000800 */
[-CC-:B------:R-:W-:Y:S01]  /*0520*/  IMAD R18, R10, R5.reuse, R13.reuse ;  /* 0x000000050a127224 */ /* 0x180fe200078e020d */
[----:B------:R-:W-:Y:S01]  /*0530*/  IADD3 R7, PT, PT, R7, 0x4, RZ ;  /* 0x0000000407077810 */ /* 0x000fe20007ffe0ff */
[-CC-:B------:R-:W-:Y:S01]  /*0540*/  IMAD R20, R12, R5.reuse, R13.reuse ;  /* 0x000000050c147224 */ /* 0x180fe200078e020d */
[----:B------:R-:W-:Y:S01]  /*0550*/  LDS R19, [R15+-0x4] ;  /* 0xfffffc000f137984 */ /* 0x000fe20000000800 */
[--C-:B------:R-:W-:Y:S01]  /*0560*/  IMAD R22, R14, R5, R13.reuse ;  /* 0x000000050e167224 */ /* 0x100fe200078e020d */
[----:B------:R-:W-:Y:S01]  /*0570*/  ISETP.NE.AND P0, PT, R7, RZ, PT ;  /* 0x000000ff0700720c */ /* 0x000fe20003f05270 */
[----:B------:R-:W-:Y:S01]  /*0580*/  IMAD R13, R5, 0x10, R13 ;  /* 0x00000010050d7824 */ /* 0x000fe200078e020d */
[----:B------:R-:W0:Y:S04]  /*0590*/  LDS R17, [R17] ;  /* 0x0000000011117984 */ /* 0x000e280000000800 */
[----:B------:R-:W1:Y:S04]  /*05a0*/  LDS R18, [R18] ;  /* 0x0000000012127984 */ /* 0x000e680000000800 */
[----:B------:R-:W-:Y:S04]  /*05b0*/  LDS R21, [R15] ;  /* 0x000000000f157984 */ /* 0x000fe80000000800 */
[----:B------:R-:W2:Y:S04]  /*05c0*/  LDS R20, [R20] ;  /* 0x0000000014147984 */ /* 0x000ea80000000800 */
[----:B------:R3:W-:Y:S04]  /*05d0*/  LDS R23, [R15+0x4] ;  /* 0x000004000f177984 */ /* 0x0007e80000000800 */
[----:B------:R-:W4:Y:S01]  /*05e0*/  LDS R22, [R22] ;  /* 0x0000000016167984 */ /* 0x000f220000000800 */
[----:B---3--:R-:W-:Y:S01]  /*05f0*/  VIADD R15, R15, 0x10 ;  /* 0x000000100f0f7836 */ /* 0x008fe20000000000 */
[----:B0----5:R-:W-:-:S04]  /*0600*/  VIADDMNMX R16, R17, R16, R11, PT ;  /* 0x0000001011107246 */ /* 0x021fc8000380010b */
[----:B-1----:R-:W-:-:S04]  /*0610*/  VIADDMNMX R16, R18, R19, R16, PT ;  /* 0x0000001312107246 */ /* 0x002fc80003800110 */
[----:B--2---:R-:W-:-:S04]  /*0620*/  VIADDMNMX R16, R20, R21, R16, PT ;  /* 0x0000001514107246 */ /* 0x004fc80003800110 */
[----:B----4-:R-:W-:Y:S01]  /*0630*/  VIADDMNMX R11, R22, R23, R16, PT ;  /* 0x00000017160b7246 */ /* 0x010fe20003800110 */
[----:B------:R-:W-:Y:S06]  /*0640*/  @P0 BRA `(.L_x_2) ;  /* 0xfffffffc00ac0947 */ /* 0x000fec000383ffff */
.L_x_1:
[----:B------:R-:W-:Y:S05]  /*0650*/  @!P1 BRA `(.L_x_0) ;  /* 0x0000000000449947 */ /* 0x000fea0003800000 */
[----:B------:R-:W0:Y:S01]  /*0660*/  S2UR UR5, SR_CgaCtaId ;  /* 0x00000000000579c3 */ /* 0x000e220000008800 */
[----:B------:R-:W-:Y:S01]  /*0670*/  IMAD R7, R8, R5, R0 ;  /* 0x0000000508077224 */ /* 0x000fe200078e0200 */
[----:B------:R-:W-:Y:S01]  /*0680*/  UMOV UR4, 0x400 ;  /* 0x0000040000047882 */ /* 0x000fe20000000000 */
[----:B------:R-:W-:Y:S01]  /*0690*/  IMAD.IADD R8, R9, 0x1, R8 ;  /* 0x0000000109087824 */ /* 0x000fe200078e0208 */
[----:B------:R-:W-:Y:S01]  /*06a0*/  IADD3 R4, PT, PT, -R4, RZ, RZ ;  /* 0x000000ff04047210 */ /* 0x000fe20007ffe1ff */
[----:B------:R-:W-:Y:S01]  /*06b0*/  IMAD.IADD R7, R7, 0x1, R6 ;  /* 0x0000000107077824 */ /* 0x000fe200078e0206 */
[----:B0-----:R-:W-:-:S06]  /*06c0*/  ULEA UR4, UR5, UR4, 0x18 ;  /* 0x0000000405047291 */ /* 0x001fcc000f8ec0ff */
[----:B------:R-:W-:Y:S02]  /*06d0*/  LEA R0, R7, UR4, 0x2 ;  /* 0x0000000407007c11 */ /* 0x000fe4000f8e10ff */
[----:B------:R-:W-:-:S07]  /*06e0*/  LEA R8, R8, UR4, 0x2 ;  /* 0x0000000408087c11 */ /* 0x000fce000f8e10ff */
.L_x_3:
[----:B------:R0:W-:Y:S01]  /*06f0*/  LDS R6, [R8] ;  /* 0x0000000008067984 */ /* 0x0001e20000000800 */
[----:B------:R-:W-:-:S03]  /*0700*/  VIADD R4, R4, 0x1 ;  /* 0x0000000104047836 */ /* 0x000fc60000000000 */
[----:B------:R1:W2:Y:S02]  /*0710*/  LDS R7, [R0] ;  /* 0x0000000000077984 */ /* 0x0002a40000000800 */
[----:B------:R-:W-:Y:S01]  /*0720*/  ISETP.NE.AND P0, PT, R4, RZ, PT ;  /* 0x000000ff0400720c */ /* 0x000fe20003f05270 */
[----:B0-----:R-:W-:Y:S02]  /*0730*/  VIADD R8, R8, 0x4 ;  /* 0x0000000408087836 */ /* 0x001fe40000000000 */
[----:B-1----:R-:W-:Y:S01]  /*0740*/  IMAD R0, R5, 0x4, R0 ;  /* 0x0000000405007824 */ /* 0x002fe200078e0200 */
[----:B--2--5:R-:W-:-:S09]  /*0750*/  VIADDMNMX R11, R7, R6, R11, PT ;  /* 0x00000006070b7246 */ /* 0x024fd2000380010b */
[----:B------:R-:W-:Y:S05]  /*0760*/  @P0 BRA `(.L_x_3) ;  /* 0xfffffffc00e00947 */ /* 0x000fea000383ffff */
.L_x_0:
[----:B-----5:R-:W-:Y:S01]  /*0770*/  STG.E desc[UR6][R2.64], R11 ;  /* 0x0000000b02007986 */ /* 0x020fe2000c101906 */
[----:B------:R-:W-:Y:S05]  /*0780*/  EXIT ;  /* 0x000000000000794d */ /* 0x000fea0003800000 */
.L_x_4:
[----:B------:R-:W-:-:S00]  /*0790*/  BRA `(.L_x_4) ;  /* 0xfffffffc00fc7947 */ /* 0x000fc0000383ffff */
[----:B------:R-:W-:-:S00]  /*07a0*/  NOP ;  /* 0x0000000000007918 */ /* 0x000fc00000000000 */
        /* <DEDUP_REMOVED lines=13> */
.L_x_37:


//--------------------- .text._Z6phase2iiPii      --------------------------
	.section	.text._Z6phase2iiPii,"ax",@progbits
	.align	128
        .global         _Z6phase2iiPii
        .type           _Z6phase2iiPii,@function
        .size           _Z6phase2iiPii,(.L_x_38 - _Z6phase2iiPii)
        .other          _Z6phase2iiPii,@"STO_CUDA_ENTRY STV_DEFAULT"
_Z6phase2iiPii:
.text._Z6phase2iiPii:
[----:B------:R-:W-:Y:S08]  /*0000*/  LDC R1, c[0x0][0x37c] ;  /* 0x0000df00ff017b82 */ /* 0x000ff00000000800 */
[----:B------:R-:W0:Y:S08]  /*0010*/  S2UR UR4, SR_CTAID.X ;  /* 0x00000000000479c3 */ /* 0x000e300000002500 */
[----:B------:R-:W0:Y:S02]  /*0020*/  LDC R9, c[0x0][0x380] ;  /* 0x0000e000ff097b82 */ /* 0x000e240000000800 */
[----:B0-----:R-:W-:-:S13]  /*0030*/  ISETP.NE.AND P0, PT, R9, UR4, PT ;  /* 0x0000000409007c0c */ /* 0x001fda000bf05270 */
[----:B------:R-:W-:Y:S05]  /*0040*/  @!P0 EXIT ;  /* 0x000000000000894d */ /* 0x000fea0003800000 */
[----:B------:R-:W0:Y:S01]  /*0050*/  S2R R6, SR_TID.Y ;  /* 0x0000000000067919 */ /* 0x000e220000002200 */
[----:B------:R-:W1:Y:S01]  /*0060*/  LDCU UR10, c[0x0][0x390] ;  /* 0x00007200ff0a77ac */ /* 0x000e620008000800 */
[----:B------:R-:W2:Y:S01]  /*0070*/  LDC R8, c[0x0][0x384] ;  /* 0x0000e100ff087b82 */ /* 0x000ea20000000800 */
[----:B------:R-:W3:Y:S01]  /*0080*/  S2R R0, SR_TID.X ;  /* 0x0000000000007919 */ /* 0x000ee20000002100 */
[----:B------:R-:W4:Y:S01]  /*0090*/  LDCU.64 UR8, c[0x0][0x358] ;  /* 0x00006b00ff0877ac */ /* 0x000f220008000a00 */
[----:B-1----:R-:W-:-:S04]  /*00a0*/  IMAD R9, R9, UR10, RZ ;  /* 0x0000000a09097c24 */ /* 0x002fc8000f8e02ff */
[C---:B0-----:R-:W-:Y:S02]  /*00b0*/  IMAD.IADD R5, R9.reuse, 0x1, R6 ;  /* 0x0000000109057824 */ /* 0x041fe400078e0206 */
[----:B---3--:R-:W-:-:S05]  /*00c0*/  IMAD.IADD R4, R9, 0x1, R0 ;  /* 0x0000000109047824 */ /* 0x008fca00078e0200 */
[----:B------:R-:W-:-:S04]  /*00d0*/  VIMNMX R3, PT, PT, R5, R4, !PT ;  /* 0x0000000405037248 */ /* 0x000fc80007fe0100 */
[----:B--2---:R-:W-:-:S13]  /*00e0*/  ISETP.GE.AND P0, PT, R3, R8, PT ;  /* 0x000000080300720c */ /* 0x004fda0003f06270 */
[----:B------:R-:W0:Y:S01]  /*00f0*/  @!P0 LDC.64 R2, c[0x0][0x388] ;  /* 0x0000e200ff028b82 */ /* 0x000e220000000a00 */
[----:B------:R-:W-:-:S04]  /*0100*/  @!P0 IMAD R7, R5, R8, R4 ;  /* 0x0000000805078224 */ /* 0x000fc800078e0204 */
[----:B0-----:R-:W-:-:S06]  /*0110*/  @!P0 IMAD.WIDE R2, R7, 0x4, R2 ;  /* 0x0000000407028825 */ /* 0x001fcc00078e0202 */
[----:B----4-:R0:W2:Y:S01]  /*0120*/  @!P0 LDG.E R2, desc[UR8][R2.64] ;  /* 0x0000000802028981 */ /* 0x0100a2000c1e1900 */
[----:B------:R-:W1:Y:S01]  /*0130*/  S2UR UR7, SR_CTAID.Y ;  /* 0x00000000000779c3 */ /* 0x000e620000002600 */
[----:B------:R-:W-:Y:S01]  /*0140*/  IMAD.U32 R7, RZ, RZ, UR10 ;  /* 0x0000000aff077e24 */ /* 0x000fe2000f8e00ff */
[----:B------:R-:W-:Y:S01]  /*0150*/  @!P0 MOV R10, 0x400 ;  /* 0x00000400000a8802 */ /* 0x000fe20000000f00 */
[----:B------:R-:W3:Y:S01]  /*0160*/  @!P0 S2R R13, SR_CgaCtaId ;  /* 0x00000000000d8919 */ /* 0x000ee20000008800 */
[----:B-1----:R-:W-:Y:S02]  /*0170*/  ISETP.NE.AND P1, PT, RZ, UR7, PT ;  /* 0x00000007ff007c0c */ /* 0x002fe4000bf25270 */
[----:B---3--:R-:W-:-:S11]  /*0180*/  @!P0 LEA R10, R13, R10, 0x18 ;  /* 0x0000000a0d0a8211 */ /* 0x008fd600078ec0ff */
[C---:B------:R-:W-:Y:S02]  /*0190*/  @P1 IMAD R5, R7.reuse, UR4, R6 ;  /* 0x0000000407051c24 */ /* 0x040fe4000f8e0206 */
[----:B------:R-:W-:Y:S02]  /*01a0*/  @!P1 IMAD R4, R7, UR4, R0 ;  /* 0x0000000407049c24 */ /* 0x000fe4000f8e0200 */
[----:B------:R-:W-:-:S03]  /*01b0*/  IMAD R7, R6, UR10, RZ ;  /* 0x0000000a06077c24 */ /* 0x000fc6000f8e02ff */
[----:B------:R-:W-:Y:S02]  /*01c0*/  VIMNMX R11, PT, PT, R5, R4, !PT ;  /* 0x00000004050b7248 */ /* 0x000fe40007fe0100 */
[----:B0-----:R-:W-:Y:S02]  /*01d0*/  @!P0 IADD3 R3, PT, PT, R7, R0, RZ ;  /* 0x0000000007038210 */ /* 0x001fe40007ffe0ff */
[----:B------:R-:W-:-:S03]  /*01e0*/  ISETP.GE.AND P1, PT, R11, R8, PT ;  /* 0x000000080b00720c */ /* 0x000fc60003f26270 */
[----:B------:R-:W-:-:S05]  /*01f0*/  @!P0 IMAD R3, R3, 0x4, R10 ;  /* 0x0000000403038824 */ /* 0x000fca00078e020a */
[----:B--2---:R0:W-:Y:S01]  /*0200*/  @!P0 STS [R3], R2 ;  /* 0x0000000203008388 */ /* 0x0041e20000000800 */
[----:B------:R-:W-:Y:S06]  /*0210*/  BAR.SYNC.DEFER_BLOCKING 0x0 ;  /* 0x0000000000007b1d */ /* 0x000fec0000010000 */
[----:B------:R-:W-:Y:S05]  /*0220*/  @P1 EXIT ;  /* 0x000000000000194d */ /* 0x000fea0003800000 */
[----:B0-----:R-:W0:Y:S01]  /*0230*/  LDC.64 R2, c[0x0][0x388] ;  /* 0x0000e200ff027b82 */ /* 0x001e220000000a00 */
[----:B------:R-:W-:-:S04]  /*0240*/  IMAD R5, R5, R8, R4 ;  /* 0x0000000805057224 */ /* 0x000fc800078e0204 */
[----:B0-----:R-:W-:-:S05]  /*0250*/  IMAD.WIDE R2, R5, 0x4, R2 ;  /* 0x0000000405027825 */ /* 0x001fca00078e0202 */
[----:B------:R-:W2:Y:S01]  /*0260*/  LDG.E R5, desc[UR8][R2.64] ;  /* 0x0000000802057981 */ /* 0x000ea2000c1e1900 */
[----:B------:R-:W0:Y:S01]  /*0270*/  S2UR UR6, SR_CgaCtaId ;  /* 0x00000000000679c3 */ /* 0x000e220000008800 */
[----:B------:R-:W-:Y:S01]  /*0280*/  UIMAD UR4, UR10, UR10, URZ ;  /* 0x0000000a0a0472a4 */ /* 0x000fe2000f8e02ff */
[----:B------:R-:W-:Y:S01]  /*0290*/  IMAD.IADD R4, R7, 0x1, R0 ;  /* 0x0000000107047824 */ /* 0x000fe200078e0200 */
[----:B------:R-:W-:Y:S01]  /*02a0*/  UMOV UR5, 0x400 ;  /* 0x0000040000057882 */ /* 0x000fe20000000000 */
[----:B------:R-:W-:Y:S02]  /*02b0*/  UISETP.NE.AND UP0, UPT, UR7, 0x1, UPT ;  /* 0x000000010700788c */ /* 0x000fe4000bf05270 */
[----:B------:R-:W-:Y:S02]  /*02c0*/  USHF.L.U32 UR4, UR4, 0x2, URZ ;  /* 0x0000000204047899 */ /* 0x000fe400080006ff */
[----:B0-----:R-:W-:-:S04]  /*02d0*/  ULEA UR5, UR6, UR5, 0x18 ;  /* 0x0000000506057291 */ /* 0x001fc8000f8ec0ff */
[----:B------:R-:W-:-:S06]  /*02e0*/  UIADD3 UR6, UPT, UPT, UR5, UR4, URZ ;  /* 0x0000000405067290 */ /* 0x000fcc000fffe0ff */
[----:B------:R-:W-:-:S05]  /*02f0*/  LEA R4, R4, UR6, 0x2 ;  /* 0x0000000604047c11 */ /* 0x000fca000f8e10ff */
[----:B--2---:R0:W-:Y:S01]  /*0300*/  STS [R4], R5 ;  /* 0x0000000504007388 */ /* 0x0041e20000000800 */
[----:B------:R-:W-:Y:S06]  /*0310*/  BAR.SYNC.DEFER_BLOCKING 0x0 ;  /* 0x0000000000007b1d */ /* 0x000fec0000010000 */
[----:B------:R-:W-:Y:S05]  /*0320*/  BRA.U !UP0, `(.L_x_5) ;  /* 0x0000001108c07547 */ /* 0x000fea000b800000 */
[----:B0-----:R0:W1:Y:S01]  /*0330*/  LDS R5, [R4] ;  /* 0x0000000004057984 */ /* 0x0010620000000800 */
[----:B------:R-:W-:Y:S01]  /*0340*/  IMAD.U32 R6, RZ, RZ, UR10 ;  /* 0x0000000aff067e24 */ /* 0x000fe2000f8e00ff */
[----:B------:R-:W-:-:S04]  /*0350*/  ISETP.GE.AND P0, PT, R9, R8, PT ;  /* 0x000000080900720c */ /* 0x000fc80003f06270 */
[----:B------:R-:W-:-:S13]  /*0360*/  ISETP.LT.OR P0, PT, R6, 0x1, P0 ;  /* 0x000000010600780c */ /* 0x000fda0000701670 */
[----:B0-----:R-:W-:Y:S05]  /*0370*/  @P0 BRA `(.L_x_6) ;  /* 0x0000002800a80947 */ /* 0x001fea0003800000 */
[----:B------:R-:W-:Y:S01]  /*0380*/  MOV R6, UR10 ;  /* 0x0000000a00067c02 */ /* 0x000fe20008000f00 */
[----:B------:R-:W-:Y:S01]  /*0390*/  IMAD.MOV.U32 R13, RZ, RZ, RZ ;  /* 0x000000ffff0d7224 */ /* 0x000fe200078e00ff */
[----:B------:R-:W-:-:S03]  /*03a0*/  LOP3.LUT R9, RZ, R9, RZ, 0x33, !PT ;  /* 0x00000009ff097212 */ /* 0x000fc600078e33ff */
[----:B------:R-:W-:-:S05]  /*03b0*/  VIADD R6, R6, 0xffffffff ;  /* 0xffffffff06067836 */ /* 0x000fca0000000000 */
[----:B------:R-:W-:-:S04]  /*03c0*/  VIADDMNMX.U32 R6, R9, R8, R6, PT ;  /* 0x0000000809067246 */ /* 0x000fc80003800006 */
[C---:B------:R-:W-:Y:S01]  /*03d0*/  ISETP.GE.U32.AND P0, PT, R6.reuse, 0x3, PT ;  /* 0x000000030600780c */ /* 0x040fe20003f06070 */
[----:B------:R-:W-:-:S05]  /*03e0*/  VIADD R14, R6, 0x1 ;  /* 0x00000001060e7836 */ /* 0x000fca0000000000 */
[----:B------:R-:W-:-:S07]  /*03f0*/  LOP3.LUT R6, R14, 0x3, RZ, 0xc0, !PT ;  /* 0x000000030e067812 */ /* 0x000fce00078ec0ff */
[----:B------:R-:W-:Y:S05]  /*0400*/  @!P0 BRA `(.L_x_7) ;  /* 0x0000001000348947 */ /* 0x000fea0003800000 */
[----:B------:R-:W-:Y:S01]  /*0410*/  LEA R11, R0, UR5, 0x2 ;  /* 0x00000005000b7c11 */ /* 0x000fe2000f8e10ff */
[----:B------:R-:W-:Y:S01]  /*0420*/  IMAD.U32 R20, RZ, RZ, UR10 ;  /* 0x0000000aff147e24 */ /* 0x000fe2000f8e00ff */
[----:B------:R-:W-:-:S03]  /*0430*/  LEA R10, R7, UR5, 0x2 ;  /* 0x00000005070a7c11 */ /* 0x000fc6000f8e10ff */
[----:B------:R-:W-:Y:S04]  /*0440*/  LDS R9, [R11+UR4] ;  /* 0x000000040b097984 */ /* 0x000fe80008000800 */
[----:B------:R-:W0:Y:S02]  /*0450*/  LDS R8, [R10] ;  /* 0x000000000a087984 */ /* 0x000e240000000800 */
[----:B0-----:R-:W-:Y:S02]  /*0460*/  IADD3 R12, PT, PT, R8, R9, RZ ;  /* 0x00000009080c7210 */ /* 0x001fe40007ffe0ff */
[----:B------:R-:W-:Y:S02]  /*0470*/  LEA R8, R20, 0x4, 0x2 ;  /* 0x0000000414087811 */ /* 0x000fe400078e10ff */
[----:B-1----:R-:W-:-:S03]  /*0480*/  ISETP.GE.AND P0, PT, R12, R5, PT ;  /* 0x000000050c00720c */ /* 0x002fc60003f06270 */
[----:B------:R-:W-:-:S10]  /*0490*/  IMAD R13, R8, UR10, R11 ;  /* 0x0000000a080d7c24 */ /* 0x000fd4000f8e020b */
[----:B------:R0:W-:Y:S01]  /*04a0*/  @!P0 STS [R4], R12 ;  /* 0x0000000c04008388 */ /* 0x0001e20000000800 */
[----:B------:R-:W-:-:S03]  /*04b0*/  @!P0 IMAD.MOV.U32 R5, RZ, RZ, R12 ;  /* 0x000000ffff058224 */ /* 0x000fc600078e000c */
[----:B------:R-:W-:Y:S04]  /*04c0*/  LDS R16, [R13] ;  /* 0x000000000d107984 */ /* 0x000fe80000000800 */
[----:B------:R-:W1:Y:S01]  /*04d0*/  LDS R9, [R10+0x4] ;  /* 0x000004000a097984 */ /* 0x000e620000000800 */
[C---:B0-----:R-:W-:Y:S01]  /*04e0*/  LEA R12, R20.reuse, 0xc, 0x2 ;  /* 0x0000000c140c7811 */ /* 0x041fe200078e10ff */
[----:B-1----:R-:W-:Y:S01]  /*04f0*/  IMAD.IADD R16, R9, 0x1, R16 ;  /* 0x0000000109107824 */ /* 0x002fe200078e0210 */
[----:B------:R-:W-:-:S04]  /*0500*/  LEA R9, R20, 0x8, 0x2 ;  /* 0x0000000814097811 */ /* 0x000fc800078e10ff */
[----:B------:R-:W-:Y:S01]  /*0510*/  ISETP.GE.AND P0, PT, R16, R5, PT ;  /* 0x000000051000720c */ /* 0x000fe20003f06270 */
[----:B------:R-:W-:-:S12]  /*0520*/  IMAD R17, R9, UR10, R11 ;  /* 0x0000000a09117c24 */ /* 0x000fd8000f8e020b */
[----:B------:R-:W-:Y:S01]  /*0530*/  @!P0 STS [R4], R16 ;  /* 0x0000001004008388 */ /* 0x000fe20000000800 */
[----:B------:R-:W-:-:S03]  /*0540*/  @!P0 MOV R5, R16 ;  /* 0x0000001000058202 */ /* 0x000fc60000000f00 */
[----:B------:R0:W-:Y:S04]  /*0550*/  LDS R18, [R17] ;  /* 0x0000000011127984 */ /* 0x0001e80000000800 */
[----:B------:R-:W1:Y:S01]  /*0560*/  LDS R15, [R10+0x8] ;  /* 0x000008000a0f7984 */ /* 0x000e620000000800 */
[----:B0-----:R-:W-:Y:S01]  /*0570*/  LEA R17, R20, R11, 0x4 ;  /* 0x0000000b14117211 */ /* 0x001fe200078e20ff */
[----:B-1----:R-:W-:Y:S02]  /*0580*/  IMAD.IADD R15, R15, 0x1, R18 ;  /* 0x000000010f0f7824 */ /* 0x002fe400078e0212 */
[----:B------:R-:W-:-:S03]  /*0590*/  IMAD R18, R12, UR10, R11 ;  /* 0x0000000a0c127c24 */ /* 0x000fc6000f8e020b */
[----:B------:R-:W-:-:S13]  /*05a0*/  ISETP.GE.AND P0, PT, R15, R5, PT ;  /* 0x000000050f00720c */ /* 0x000fda0003f06270 */
[----:B------:R-:W-:Y:S01]  /*05b0*/  @!P0 STS [R4], R15 ;  /* 0x0000000f04008388 */ /* 0x000fe20000000800 */
[----:B------:R-:W-:-:S03]  /*05c0*/  @!P0 IMAD.MOV.U32 R5, RZ, RZ, R15 ;  /* 0x000000ffff058224 */ /* 0x000fc600078e000f */
[----:B------:R-:W-:Y:S04]  /*05d0*/  LDS R18, [R18] ;  /* 0x0000000012127984 */ /* 0x000fe80000000800 */
[----:B------:R-:W0:Y:S02]  /*05e0*/  LDS R13, [R10+0xc] ;  /* 0x00000c000a0d7984 */ /* 0x000e240000000800 */
[----:B0-----:R-:W-:Y:S01]  /*05f0*/  IMAD.IADD R16, R13, 0x1, R18 ;  /* 0x000000010d107824 */ /* 0x001fe200078e0212 */
[----:B------:R-:W-:-:S04]  /*0600*/  LOP3.LUT R13, R14, 0xfffffffc, RZ, 0xc0, !PT ;  /* 0xfffffffc0e0d7812 */ /* 0x000fc800078ec0ff */
[----:B------:R-:W-:Y:S02]  /*0610*/  ISETP.GE.AND P0, PT, R16, R5, PT ;  /* 0x000000051000720c */ /* 0x000fe40003f06270 */
[----:B------:R-:W-:-:S04]  /*0620*/  IADD3 R14, PT, PT, -R13, 0x4, RZ ;  /* 0x000000040d0e7810 */ /* 0x000fc80007ffe1ff */
[----:B------:R-:W-:-:S07]  /*0630*/  ISETP.NE.AND P1, PT, R14, RZ, PT ;  /* 0x000000ff0e00720c */ /* 0x000fce0003f25270 */
[----:B------:R0:W-:Y:S01]  /*0640*/  @!P0 STS [R4], R16 ;  /* 0x0000001004008388 */ /* 0x0001e20000000800 */
[----:B------:R-:W-:-:S05]  /*0650*/  @!P0 IMAD.MOV.U32 R5, RZ, RZ, R16 ;  /* 0x000000ffff058224 */ /* 0x000fca00078e0010 */
[----:B------:R-:W-:Y:S05]  /*0660*/  @!P1 BRA `(.L_x_7) ;  /* 0x0000000c009c9947 */ /* 0x000fea0003800000 */
[----:B------:R-:W-:Y:S01]  /*0670*/  IMAD.MOV.U32 R11, RZ, RZ, R14 ;  /* 0x000000ffff0b7224 */ /* 0x000fe200078e000e */
[----:B------:R-:W-:Y:S01]  /*0680*/  MOV R15, R17 ;  /* 0x00000011000f7202 */ /* 0x000fe20000000f00 */
[----:B------:R-:W-:-:S03]  /*0690*/  VIADD R10, R10, 0x18 ;  /* 0x000000180a0a7836 */ /* 0x000fc60000000000 */
[----:B------:R-:W-:-:S13]  /*06a0*/  ISETP.GE.AND P0, PT, R11, RZ, PT ;  /* 0x000000ff0b00720c */ /* 0x000fda0003f06270 */
[----:B------:R-:W-:Y:S05]  /*06b0*/  @P0 BRA `(.L_x_8) ;  /* 0x0000000800fc0947 */ /* 0x000fea0003800000 */
[----:B------:R-:W-:Y:S01]  /*06c0*/  IMAD.MOV R14, RZ, RZ, -R11 ;  /* 0x000000ffff0e7224 */ /* 0x000fe200078e0a0b */
[----:B------:R-:W-:-:S04]  /*06d0*/  PLOP3.LUT P0, PT, PT, PT, PT, 0x80, 0x8 ;  /* 0x000000000008781c */ /* 0x000fc80003f0f070 */
[----:B------:R-:W-:-:S13]  /*06e0*/  ISETP.GT.AND P1, PT, R14, 0xc, PT ;  /* 0x0000000c0e00780c */ /* 0x000fda0003f24270 */
[----:B------:R-:W-:Y:S05]  /*06f0*/  @!P1 BRA `(.L_x_9) ;  /* 0x0000000400e09947 */ /* 0x000fea0003800000 */
[----:B------:R-:W1:Y:S01]  /*0700*/  LDC R18, c[0x0][0x390] ;  /* 0x0000e400ff127b82 */ /* 0x000e620000000800 */
[----:B------:R-:W-:-:S13]  /*0710*/  PLOP3.LUT P0, PT, PT, PT, PT, 0x8, 0x80 ;  /* 0x000000000080781c */ /* 0x000fda0003f0e170 */
.L_x_10:
[----:B------:R-:W-:Y:S01]  /*0720*/  LDS R14, [R10+-0x8] ;  /* 0xfffff8000a0e7984 */ /* 0x000fe20000000800 */
[----:B-1----:R-:W-:Y:S01]  /*0730*/  R2UR UR10, R18 ;  /* 0x00000000120a72ca */ /* 0x002fe200000e0000 */
[----:B------:R-:W-:Y:S02]  /*0740*/  VIADD R11, R11, 0x10 ;  /* 0x000000100b0b7836 */ /* 0x000fe40000000000 */
[----:B------:R-:W1:Y:S03]  /*0750*/  LDS R17, [R15+UR4] ;  /* 0x000000040f117984 */ /* 0x000e660008000800 */
[----:B------:R-:W-:-:S07]  /*0760*/  ISETP.GE.AND P2, PT, R11, -0xc, PT ;  /* 0xfffffff40b00780c */ /* 0x000fce0003f46270 */
[----:B0-2---:R-:W-:Y:S02]  /*0770*/  IMAD R16, R8, UR10, R15 ;  /* 0x0000000a08107c24 */ /* 0x005fe4000f8e020f */
[----:B-1----:R-:W-:-:S05]  /*0780*/  IMAD.IADD R19, R14, 0x1, R17 ;  /* 0x000000010e137824 */ /* 0x002fca00078e0211 */
[----:B------:R-:W-:-:S13]  /*0790*/  ISETP.GE.AND P1, PT, R19, R5, PT ;  /* 0x000000051300720c */ /* 0x000fda0003f26270 */
[----:B------:R-:W-:Y:S01]  /*07a0*/  @!P1 STS [R4], R19 ;  /* 0x0000001304009388 */ /* 0x000fe20000000800 */
[----:B------:R-:W-:-:S03]  /*07b0*/  @!P1 IMAD.MOV.U32 R5, RZ, RZ, R19 ;  /* 0x000000ffff059224 */ /* 0x000fc600078e0013 */
[----:B------:R0:W-:Y:S04]  /*07c0*/  LDS R17, [R16] ;  /* 0x0000000010117984 */ /* 0x0001e80000000800 */
[----:B------:R-:W1:Y:S01]  /*07d0*/  LDS R14, [R10+-0x4] ;  /* 0xfffffc000a0e7984 */ /* 0x000e620000000800 */
[--C-:B0-----:R-:W-:Y:S01]  /*07e0*/  IMAD R16, R12, UR10, R15.reuse ;  /* 0x0000000a0c107c24 */ /* 0x101fe2000f8e020f */
[----:B-1----:R-:W-:Y:S01]  /*07f0*/  IADD3 R20, PT, PT, R14, R17, RZ ;  /* 0x000000110e147210 */ /* 0x002fe20007ffe0ff */
[----:B------:R-:W-:-:S03]  /*0800*/  IMAD R17, R9, UR10, R15 ;  /* 0x0000000a09117c24 */ /* 0x000fc6000f8e020f */
[----:B------:R-:W-:-:S13]  /*0810*/  ISETP.GE.AND P1, PT, R20, R5, PT ;  /* 0x000000051400720c */ /* 0x000fda0003f26270 */
[----:B------:R-:W-:Y:S01]  /*0820*/  @!P1 STS [R4], R20 ;  /* 0x0000001404009388 */ /* 0x000fe20000000800 */
[----:B------:R-:W-:-:S03]  /*0830*/  @!P1 IMAD.MOV.U32 R5, RZ, RZ, R20 ;  /* 0x000000ffff059224 */ /* 0x000fc600078e0014 */
[----:B------:R-:W-:Y:S04]  /*0840*/  LDS R17, [R17] ;  /* 0x0000000011117984 */ /* 0x000fe80000000800 */
[----:B------:R-:W0:Y:S02]  /*0850*/  LDS R14, [R10] ;  /* 0x000000000a0e7984 */ /* 0x000e240000000800 */
[----:B0-----:R-:W-:-:S05]  /*0860*/  IMAD.IADD R21, R14, 0x1, R17 ;  /* 0x000000010e157824 */ /* 0x001fca00078e0211 */
[----:B------:R-:W-:-:S13]  /*0870*/  ISETP.GE.AND P1, PT, R21, R5, PT ;  /* 0x000000051500720c */ /* 0x000fda0003f26270 */
[----:B------:R-:W-:Y:S01]  /*0880*/  @!P1 STS [R4], R21 ;  /* 0x0000001504009388 */ /* 0x000fe20000000800 */
[----:B------:R-:W-:-:S03]  /*0890*/  @!P1 IMAD.MOV.U32 R5, RZ, RZ, R21 ;  /* 0x000000ffff059224 */ /* 0x000fc600078e0015 */
[----:B------:R-:W-:Y:S04]  /*08a0*/  LDS R19, [R16] ;  /* 0x0000000010137984 */ /* 0x000fe80000000800 */
[----:B------:R-:W0:Y:S02]  /*08b0*/  LDS R14, [R10+0x4] ;  /* 0x000004000a0e7984 */ /* 0x000e240000000800 */
[----:B0-----:R-:W-:Y:S01]  /*08c0*/  IADD3 R19, PT, PT, R14, R19, RZ ;  /* 0x000000130e137210 */ /* 0x001fe20007ffe0ff */
[----:B------:R-:W-:-:S03]  /*08d0*/  IMAD.U32 R14, RZ, RZ, UR10 ;  /* 0x0000000aff0e7e24 */ /* 0x000fc6000f8e00ff */
[----:B------:R-:W-:Y:S01]  /*08e0*/  ISETP.GE.AND P1, PT, R19, R5, PT ;  /* 0x000000051300720c */ /* 0x000fe20003f26270 */
[----:B------:R-:W-:-:S12]  /*08f0*/  IMAD R15, R14, 0x10, R15 ;  /* 0x000000100e0f7824 */ /* 0x000fd800078e020f */
[----:B------:R0:W-:Y:S01]  /*0900*/  @!P1 STS [R4], R19 ;  /* 0x0000001304009388 */ /* 0x0001e20000000800 */
[----:B------:R-:W-:-:S03]  /*0910*/  @!P1 IMAD.MOV.U32 R5, RZ, RZ, R19 ;  /* 0x000000ffff059224 */ /* 0x000fc600078e0013 */
[----:B------:R-:W-:Y:S04]  /*0920*/  LDS R17, [R10+0x8] ;  /* 0x000008000a117984 */ /* 0x000fe80000000800 */
[----:B------:R-:W1:Y:S01]  /*0930*/  LDS R20, [R15+UR4] ;  /* 0x000000040f147984 */ /* 0x000e620008000800 */
[--C-:B0-----:R-:W-:Y:S01]  /*0940*/  IMAD R19, R9, UR10, R15.reuse ;  /* 0x0000000a09137c24 */ /* 0x101fe2000f8e020f */
[----:B-1----:R-:W-:Y:S01]  /*0950*/  IADD3 R20, PT, PT, R17, R20, RZ ;  /* 0x0000001411147210 */ /* 0x002fe20007ffe0ff */
[----:B------:R-:W-:-:S03]  /*0960*/  IMAD R17, R8, UR10, R15 ;  /* 0x0000000a08117c24 */ /* 0x000fc6000f8e020f */
[----:B------:R-:W-:-:S13]  /*0970*/  ISETP.GE.AND P1, PT, R20, R5, PT ;  /* 0x000000051400720c */ /* 0x000fda0003f26270 */
[----:B------:R-:W-:Y:S01]  /*0980*/  @!P1 STS [R4], R20 ;  /* 0x0000001404009388 */ /* 0x000fe20000000800 */
[----:B------:R-:W-:-:S03]  /*0990*/  @!P1 IMAD.MOV.U32 R5, RZ, RZ, R20 ;  /* 0x000000ffff059224 */ /* 0x000fc600078e0014 */
[----:B------:R-:W-:Y:S04]  /*09a0*/  LDS R17, [R17] ;  /* 0x0000000011117984 */ /* 0x000fe80000000800 */
[----:B------:R-:W0:Y:S02]  /*09b0*/  LDS R16, [R10+0xc] ;  /* 0x00000c000a107984 */ /* 0x000e240000000800 */
[----:B0-----:R-:W-:Y:S02]  /*09c0*/  IMAD.IADD R21, R16, 0x1, R17 ;  /* 0x0000000110157824 */ /* 0x001fe400078e0211 */
[--C-:B------:R-:W-:Y:S02]  /*09d0*/  IMAD R17, R12, UR10, R15.reuse ;  /* 0x0000000a0c117c24 */ /* 0x100fe4000f8e020f */
[----:B------:R-:W-:Y:S01]  /*09e0*/  IMAD R15, R14, 0x10, R15 ;  /* 0x000000100e0f7824 */ /* 0x000fe200078e020f */
[----:B------:R-:W-:-:S13]  /*09f0*/  ISETP.GE.AND P1, PT, R21, R5, PT ;  /* 0x000000051500720c */ /* 0x000fda0003f26270 */
[----:B------:R-:W-:Y:S01]  /*0a00*/  @!P1 STS [R4], R21 ;  /* 0x0000001504009388 */ /* 0x000fe20000000800 */
[----:B------:R-:W-:-:S03]  /*0a10*/  @!P1 IMAD.MOV.U32 R5, RZ, RZ, R21 ;  /* 0x000000ffff059224 */ /* 0x000fc600078e0015 */
[----:B------:R-:W-:Y:S04]  /*0a20*/  LDS R19, [R19] ;  /* 0x0000000013137984 */ /* 0x000fe80000000800 */
[----:B------:R-:W0:Y:S02]  /*0a30*/  LDS R16, [R10+0x10] ;  /* 0x000010000a107984 */ /* 0x000e240000000800 */
[----:B0-----:R-:W-:-:S04]  /*0a40*/  IADD3 R20, PT, PT, R16, R19, RZ ;  /* 0x0000001310147210 */ /* 0x001fc80007ffe0ff */
[----:B------:R-:W-:-:S13]  /*0a50*/  ISETP.GE.AND P1, PT, R20, R5, PT ;  /* 0x000000051400720c */ /* 0x000fda0003f26270 */
[----:B------:R-:W-:Y:S01]  /*0a60*/  @!P1 STS [R4], R20 ;  /* 0x0000001404009388 */ /* 0x000fe20000000800 */
[----:B------:R-:W-:-:S03]  /*0a70*/  @!P1 IMAD.MOV.U32 R5, RZ, RZ, R20 ;  /* 0x000000ffff059224 */ /* 0x000fc600078e0014 */
[----:B------:R-:W-:Y:S04]  /*0a80*/  LDS R17, [R17] ;  /* 0x0000000011117984 */ /* 0x000fe80000000800 */
[----:B------:R-:W0:Y:S02]  /*0a90*/  LDS R16, [R10+0x14] ;  /* 0x000014000a107984 */ /* 0x000e240000000800 */
[----:B0-----:R-:W-:Y:S02]  /*0aa0*/  IMAD.IADD R21, R16, 0x1, R17 ;  /* 0x0000000110157824 */ /* 0x001fe400078e0211 */
[----:B------:R-:W-:-:S03]  /*0ab0*/  IMAD R17, R8, UR10, R15 ;  /* 0x0000000a08117c24 */ /* 0x000fc6000f8e020f */
[----:B------:R-:W-:-:S13]  /*0ac0*/  ISETP.GE.AND P1, PT, R21, R5, PT ;  /* 0x000000051500720c */ /* 0x000fda0003f26270 */
[----:B------:R-:W-:Y:S01]  /*0ad0*/  @!P1 STS [R4], R21 ;  /* 0x0000001504009388 */ /* 0x000fe20000000800 */
[----:B------:R-:W-:-:S03]  /*0ae0*/  @!P1 MOV R5, R21 ;  /* 0x0000001500059202 */ /* 0x000fc60000000f00 */
[----:B------:R-:W-:Y:S04]  /*0af0*/  LDS R16, [R10+0x18] ;  /* 0x000018000a107984 */ /* 0x000fe80000000800 */
[----:B------:R-:W0:Y:S02]  /*0b00*/  LDS R19, [R15+UR4] ;  /* 0x000000040f137984 */ /* 0x000e240008000800 */
[----:B0-----:R-:W-:Y:S02]  /*0b10*/  IMAD.IADD R20, R16, 0x1, R19 ;  /* 0x0000000110147824 */ /* 0x001fe400078e0213 */
[----:B------:R-:W-:-:S03]  /*0b20*/  IMAD R19, R9, UR10, R15 ;  /* 0x0000000a09137c24 */ /* 0x000fc6000f8e020f */
[----:B------:R-:W-:-:S13]  /*0b30*/  ISETP.GE.AND P1, PT, R20, R5, PT ;  /* 0x000000051400720c */ /* 0x000fda0003f26270 */
[----:B------:R-:W-:Y:S01]  /*0b40*/  @!P1 STS [R4], R20 ;  /* 0x0000001404009388 */ /* 0x000fe20000000800 */
[----:B------:R-:W-:-:S03]  /*0b50*/  @!P1 IMAD.MOV.U32 R5, RZ, RZ, R20 ;  /* 0x000000ffff059224 */ /* 0x000fc600078e0014 */
[----:B------:R-:W-:Y:S04]  /*0b60*/  LDS R17, [R17] ;  /* 0x0000000011117984 */ /* 0x000fe80000000800 */
[----:B------:R-:W0:Y:S02]  /*0b70*/  LDS R16, [R10+0x1c] ;  /* 0x00001c000a107984 */ /* 0x000e240000000800 */
[----:B0-----:R-:W-:Y:S02]  /*0b80*/  IMAD.IADD R21, R16, 0x1, R17 ;  /* 0x0000000110157824 */ /* 0x001fe400078e0211 */
[----:B------:R-:W-:Y:S01]  /*0b90*/  IMAD R17, R12, UR10, R15 ;  /* 0x0000000a0c117c24 */ /* 0x000fe2000f8e020f */
[----:B------:R-:W-:Y:S02]  /*0ba0*/  LEA R15, R14, R15, 0x4 ;  /* 0x0000000f0e0f7211 */ /* 0x000fe400078e20ff */
[----:B------:R-:W-:-:S13]  /*0bb0*/  ISETP.GE.AND P1, PT, R21, R5, PT ;  /* 0x000000051500720c */ /* 0x000fda0003f26270 */
[----:B------:R-:W-:Y:S01]  /*0bc0*/  @!P1 STS [R4], R21 ;  /* 0x0000001504009388 */ /* 0x000fe20000000800 */
[----:B------:R-:W-:-:S03]  /*0bd0*/  @!P1 MOV R5, R21 ;  /* 0x0000001500059202 */ /* 0x000fc60000000f00 */
[----:B------:R-:W-:Y:S04]  /*0be0*/  LDS R19, [R19] ;  /* 0x0000000013137984 */ /* 0x000fe80000000800 */
[----:B------:R-:W0:Y:S02]  /*0bf0*/  LDS R16, [R10+0x20] ;  /* 0x000020000a107984 */ /* 0x000e240000000800 */
[----:B0-----:R-:W-:-:S05]  /*0c00*/  IMAD.IADD R20, R16, 0x1, R19 ;  /* 0x0000000110147824 */ /* 0x001fca00078e0213 */
        /* <DEDUP_REMOVED lines=9> */
[----:B------:R-:W-:-:S03]  /*0ca0*/  @!P1 IMAD.MOV.U32 R5, RZ, RZ, R21 ;  /* 0x000000ffff059224 */ /* 0x000fc600078e0015 */
        /* <DEDUP_REMOVED lines=9> */
[----:B0-----:R-:W-:Y:S01]  /*0d40*/  IADD3 R21, PT, PT, R16, R17, RZ ;  /* 0x0000001110157210 */ /* 0x001fe20007ffe0ff */
[--C-:B------:R-:W-:Y:S02]  /*0d50*/  IMAD R17, R12, UR10, R15.reuse ;  /* 0x0000000a0c117c24 */ /* 0x100fe4000f8e020f */
[----:B------:R-:W-:Y:S01]  /*0d60*/  IMAD R15, R14, 0x10, R15 ;  /* 0x000000100e0f7824 */ /* 0x000fe200078e020f */
[----:B------:R-:W-:-:S13]  /*0d70*/  ISETP.GE.AND P1, PT, R21, R5, PT ;  /* 0x000000051500720c */ /* 0x000fda0003f26270 */
[----:B------:R-:W-:Y:S01]  /*0d80*/  @!P1 STS [R4], R21 ;  /* 0x0000001504009388 */ /* 0x000fe20000000800 */
[----:B------:R-:W-:-:S03]  /*0d90*/  @!P1 IMAD.MOV.U32 R5, RZ, RZ, R21 ;  /* 0x000000ffff059224 */ /* 0x000fc600078e0015 */
[----:B------:R-:W-:Y:S04]  /*0da0*/  LDS R19, [R19] ;  /* 0x0000000013137984 */ /* 0x000fe80000000800 */
[----:B------:R-:W0:Y:S02]  /*0db0*/  LDS R16, [R10+0x30] ;  /* 0x000030000a107984 */ /* 0x000e240000000800 */
[----:B0-----:R-:W-:-:S05]  /*0dc0*/  IMAD.IADD R20, R16, 0x1, R19 ;  /* 0x0000000110147824 */ /* 0x001fca00078e0213 */
[----:B------:R-:W-:-:S13]  /*0dd0*/  ISETP.GE.AND P1, PT, R20, R5, PT ;  /* 0x000000051400720c */ /* 0x000fda0003f26270 */
[----:B------:R-:W-:Y:S01]  /*0de0*/  @!P1 STS [R4], R20 ;  /* 0x0000001404009388 */ /* 0x000fe20000000800 */
[----:B------:R-:W-:-:S03]  /*0df0*/  @!P1 IMAD.MOV.U32 R5, RZ, RZ, R20 ;  /* 0x000000ffff059224 */ /* 0x000fc600078e0014 */
[----:B------:R-:W-:Y:S04]  /*0e00*/  LDS R17, [R17] ;  /* 0x0000000011117984 */ /* 0x000fe80000000800 */
[----:B------:R0:W1:Y:S02]  /*0e10*/  LDS R16, [R10+0x34] ;  /* 0x000034000a107984 */ /* 0x0000640000000800 */
[----:B0-----:R-:W-:Y:S02]  /*0e20*/  IADD3 R10, PT, PT, R10, 0x40, RZ ;  /* 0x000000400a0a7810 */ /* 0x001fe40007ffe0ff */
[----:B-1----:R-:W-:-:S04]  /*0e30*/  IADD3 R16, PT, PT, R16, R17, RZ ;  /* 0x0000001110107210 */ /* 0x002fc80007ffe0ff */
[----:B------:R-:W-:-:S13]  /*0e40*/  ISETP.GE.AND P1, PT, R16, R5, PT ;  /* 0x000000051000720c */ /* 0x000fda0003f26270 */
[----:B------:R2:W-:Y:S01]  /*0e50*/  @!P1 STS [R4], R16 ;  /* 0x0000001004009388 */ /* 0x0005e20000000800 */
[----:B------:R-:W-:Y:S01]  /*0e60*/  @!P1 IMAD.MOV.U32 R5, RZ, RZ, R16 ;  /* 0x000000ffff059224 */ /* 0x000fe200078e0010 */
[----:B------:R-:W-:Y:S06]  /*0e70*/  @!P2 BRA `(.L_x_10) ;  /* 0xfffffff80028a947 */ /* 0x000fec000383ffff */
.L_x_9:
[----:B------:R-:W-:-:S05]  /*0e80*/  IMAD.MOV R14, RZ, RZ, -R11 ;  /* 0x000000ffff0e7224 */ /* 0x000fca00078e0a0b */
[----:B------:R-:W-:-:S13]  /*0e90*/  ISETP.GT.AND P1, PT, R14, 0x4, PT ;  /* 0x000000040e00780c */ /* 0x000fda0003f24270 */
[----:B------:R-:W-:Y:S05]  /*0ea0*/  @!P1 BRA `(.L_x_11) ;  /* 0x0000000000f89947 */ /* 0x000fea0003800000 */
[----:B------:R-:W-:Y:S01]  /*0eb0*/  LDS R14, [R10+-0x8] ;  /* 0xfffff8000a0e7984 */ /* 0x000fe20000000800 */
[----:B0-2---:R-:W-:Y:S02]  /*0ec0*/  IMAD R16, R8, UR10, R15 ;  /* 0x0000000a08107c24 */ /* 0x005fe4000f8e020f */
[----:B------:R-:W-:Y:S01]  /*0ed0*/  VIADD R11, R11, 0x4 ;  /* 0x000000040b0b7836 */ /* 0x000fe20000000000 */
[----:B------:R-:W0:Y:S03]  /*0ee0*/  LDS R17, [R15+UR4] ;  /* 0x000000040f117984 */ /* 0x000e260008000800 */
[----:B------:R-:W-:Y:S02]  /*0ef0*/  VIADD R11, R11, 0x4 ;  /* 0x000000040b0b7836 */ /* 0x000fe40000000000 */
[----:B0-----:R-:W-:-:S05]  /*0f00*/  IMAD.IADD R18, R14, 0x1, R17 ;  /* 0x000000010e127824 */ /* 0x001fca00078e0211 */
        /* <DEDUP_REMOVED lines=23> */
[----:B------:R-:W-:Y:S01]  /*1080*/  @!P0 STS [R4], R19 ;  /* 0x0000001304008388 */ /* 0x000fe20000000800 */
[----:B------:R-:W-:-:S03]  /*1090*/  @!P0 IMAD.MOV.U32 R5, RZ, RZ, R19 ;  /* 0x000000ffff058224 */ /* 0x000fc600078e0013 */
[----:B------:R-:W-:Y:S04]  /*10a0*/  LDS R17, [R10+0x8] ;  /* 0x000008000a117984 */ /* 0x000fe80000000800 */
[----:B------:R-:W0:Y:S02]  /*10b0*/  LDS R18, [R15+UR4] ;  /* 0x000000040f127984 */ /* 0x000e240008000800 */
[----:B0-----:R-:W-:Y:S01]  /*10c0*/  IADD3 R20, PT, PT, R17, R18, RZ ;  /* 0x0000001211147210 */ /* 0x001fe20007ffe0ff */
[--C-:B------:R-:W-:Y:S02]  /*10d0*/  IMAD R17, R8, UR10, R15.reuse ;  /* 0x0000000a08117c24 */ /* 0x100fe4000f8e020f */
[----:B------:R-:W-:Y:S01]  /*10e0*/  IMAD R18, R9, UR10, R15 ;  /* 0x0000000a09127c24 */ /* 0x000fe2000f8e020f */
        /* <DEDUP_REMOVED lines=16> */
[----:B------:R-:W-:Y:S01]  /*11f0*/  @!P0 IMAD.MOV.U32 R5, RZ, RZ, R19 ;  /* 0x000000ffff058224 */ /* 0x000fe200078e0013 */
[----:B------:R-:W-:Y:S02]  /*1200*/  PLOP3.LUT P0, PT, PT, PT, PT, 0x8, 0x80 ;  /* 0x000000000080781c */ /* 0x000fe40003f0e170 */
[----:B------:R-:W-:Y:S04]  /*1210*/  LDS R17, [R17] ;  /* 0x0000000011117984 */ /* 0x000fe80000000800 */
[----:B------:R-:W0:Y:S02]  /*1220*/  LDS R16, [R10+0x14] ;  /* 0x000014000a107984 */ /* 0x000e240000000800 */
[----:B0-----:R-:W-:Y:S01]  /*1230*/  IADD3 R20, PT, PT, R16, R17, RZ ;  /* 0x0000001110147210 */ /* 0x001fe20007ffe0ff */
[----:B------:R-:W-:-:S03]  /*1240*/  VIADD R16, R10, 0x10 ;  /* 0x000000100a107836 */ /* 0x000fc60000000000 */
[----:B------:R-:W-:Y:S02]  /*1250*/  ISETP.GE.AND P1, PT, R20, R5, PT ;  /* 0x000000051400720c */ /* 0x000fe40003f26270 */
[----:B------:R-:W-:-:S11]  /*1260*/  IADD3 R10, PT, PT, R16, 0x10, RZ ;  /* 0x00000010100a7810 */ /* 0x000fd60007ffe0ff */
[----:B------:R1:W-:Y:S01]  /*1270*/  @!P1 STS [R4], R20 ;  /* 0x0000001404009388 */ /* 0x0003e20000000800 */
[----:B------:R-:W-:-:S07]  /*1280*/  @!P1 IMAD.MOV.U32 R5, RZ, RZ, R20 ;  /* 0x000000ffff059224 */ /* 0x000fce00078e0014 */
.L_x_11:
[----:B------:R-:W-:-:S13]  /*1290*/  ISETP.EQ.AND P1, PT, R11, RZ, PT ;  /* 0x000000ff0b00720c */ /* 0x000fda0003f22270 */
[----:B------:R-:W-:Y:S05]  /*12a0*/  @!P0 BRA P1, `(.L_x_7) ;  /* 0x00000000008c8947 */ /* 0x000fea0000800000 */
.L_x_8:
[----:B------:R-:W3:Y:S02]  /*12b0*/  LDC R21, c[0x0][0x390] ;  /* 0x0000e400ff157b82 */ /* 0x000ee40000000800 */
.L_x_12:
[----:B----4-:R-:W-:Y:S01]  /*12c0*/  LDS R14, [R10+-0x8] ;  /* 0xfffff8000a0e7984 */ /* 0x010fe20000000800 */
[----:B---3--:R-:W-:Y:S01]  /*12d0*/  R2UR UR10, R21 ;  /* 0x00000000150a72ca */ /* 0x008fe200000e0000 */
[----:B------:R-:W-:Y:S02]  /*12e0*/  VIADD R11, R11, 0x4 ;  /* 0x000000040b0b7836 */ /* 0x000fe40000000000 */
[----:B------:R-:W3:Y:S03]  /*12f0*/  LDS R17, [R15+UR4] ;  /* 0x000000040f117984 */ /* 0x000ee60008000800 */
[----:B------:R-:W-:-:S07]  /*1300*/  ISETP.NE.AND P1, PT, R11, RZ, PT ;  /* 0x000000ff0b00720c */ /* 0x000fce0003f25270 */
[--C-:B0-2---:R-:W-:Y:S02]  /*1310*/  IMAD R16, R8, UR10, R15.reuse ;  /* 0x0000000a08107c24 */ /* 0x105fe4000f8e020f */
[----:B------:R-:W-:Y:S02]  /*1320*/  IMAD R18, R9, UR10, R15 ;  /* 0x0000000a09127c24 */ /* 0x000fe4000f8e020f */
[----:B---3--:R-:W-:-:S05]  /*1330*/  IMAD.IADD R19, R14, 0x1, R17 ;  /* 0x000000010e137824 */ /* 0x008fca00078e0211 */
[----:B------:R-:W-:-:S13]  /*1340*/  ISETP.GE.AND P0, PT, R19, R5, PT ;  /* 0x000000051300720c */ /* 0x000fda0003f06270 */
[----:B------:R-:W-:Y:S01]  /*1350*/  @!P0 STS [R4], R19 ;  /* 0x0000001304008388 */ /* 0x000fe20000000800 */
[----:B------:R-:W-:-:S03]  /*1360*/  @!P0 IMAD.MOV.U32 R5, RZ, RZ, R19 ;  /* 0x000000ffff058224 */ /* 0x000fc600078e0013 */
[----:B------:R0:W-:Y:S04]  /*1370*/  LDS R17, [R16] ;  /* 0x0000000010117984 */ /* 0x0001e80000000800 */
[----:B------:R-:W1:Y:S01]  /*1380*/  LDS R14, [R10+-0x4] ;  /* 0xfffffc000a0e7984 */ /* 0x000e620000000800 */
[----:B0-----:R-:W-:Y:S01]  /*1390*/  IMAD R16, R12, UR10, R15 ;  /* 0x0000000a0c107c24 */ /* 0x001fe2000f8e020f */
[----:B-1----:R-:W-:-:S04]  /*13a0*/  IADD3 R20, PT, PT, R14, R17, RZ ;  /* 0x000000110e147210 */ /* 0x002fc80007ffe0ff */
[----:B------:R-:W-:-:S13]  /*13b0*/  ISETP.GE.AND P0, PT, R20, R5, PT ;  /* 0x000000051400720c */ /* 0x000fda0003f06270 */
[----:B------:R-:W-:Y:S01]  /*13c0*/  @!P0 STS [R4], R20 ;  /* 0x0000001404008388 */ /* 0x000fe20000000800 */
[----:B------:R-:W-:-:S03]  /*13d0*/  @!P0 IMAD.MOV.U32 R5, RZ, RZ, R20 ;  /* 0x000000ffff058224 */ /* 0x000fc600078e0014 */
[----:B------:R0:W-:Y:S04]  /*13e0*/  LDS R17, [R18] ;  /* 0x0000000012117984 */ /* 0x0001e80000000800 */
[----:B------:R-:W1:Y:S01]  /*13f0*/  LDS R14, [R10] ;  /* 0x000000000a0e7984 */ /* 0x000e620000000800 */
[----:B0-----:R-:W-:-:S05]  /*1400*/  MOV R18, UR10 ;  /* 0x0000000a00127c02 */ /* 0x001fca0008000f00 */
[----:B------:R-:W-:Y:S02]  /*1410*/  IMAD R15, R18, 0x10, R15 ;  /* 0x00000010120f7824 */ /* 0x000fe400078e020f */
[----:B-1----:R-:W-:-:S05]  /*1420*/  IMAD.IADD R19, R14, 0x1, R17 ;  /* 0x000000010e137824 */ /* 0x002fca00078e0211 */
[----:B------:R-:W-:-:S13]  /*1430*/  ISETP.GE.AND P0, PT, R19, R5, PT ;  /* 0x000000051300720c */ /* 0x000fda0003f06270 */
[----:B------:R-:W-:Y:S01]  /*1440*/  @!P0 STS [R4], R19 ;  /* 0x0000001304008388 */ /* 0x000fe20000000800 */
[----:B------:R-:W-:-:S03]  /*1450*/  @!P0 MOV R5, R19 ;  /* 0x0000001300058202 */ /* 0x000fc60000000f00 */
[----:B------:R-:W-:Y:S04]  /*1460*/  LDS R17, [R16] ;  /* 0x0000000010117984 */ /* 0x000fe80000000800 */
[----:B------:R0:W1:Y:S02]  /*1470*/  LDS R14, [R10+0x4] ;  /* 0x000004000a0e7984 */ /* 0x0000640000000800 */
[----:B0-----:R-:W-:Y:S01]  /*1480*/  IADD3 R10, PT, PT, R10, 0x10, RZ ;  /* 0x000000100a0a7810 */ /* 0x001fe20007ffe0ff */
[----:B-1----:R-:W-:-:S05]  /*1490*/  IMAD.IADD R14, R14, 0x1, R17 ;  /* 0x000000010e0e7824 */ /* 0x002fca00078e0211 */
[----:B------:R-:W-:-:S13]  /*14a0*/  ISETP.GE.AND P0, PT, R14, R5, PT ;  /* 0x000000050e00720c */ /* 0x000fda0003f06270 */
[----:B------:R4:W-:Y:S01]  /*14b0*/  @!P0 STS [R4], R14 ;  /* 0x0000000e04008388 */ /* 0x0009e20000000800 */
[----:B------:R-:W-:Y:S01]  /*14c0*/  @!P0 IMAD.MOV.U32 R5, RZ, RZ, R14 ;  /* 0x000000ffff058224 */ /* 0x000fe200078e000e */
[----:B------:R-:W-:Y:S06]  /*14d0*/  @P1 BRA `(.L_x_12) ;  /* 0xfffffffc00781947 */ /* 0x000fec000383ffff */
.L_x_7:
[----:B------:R-:W-:-:S13]  /*14e0*/  ISETP.NE.AND P0, PT, R6, RZ, PT ;  /* 0x000000ff0600720c */ /* 0x000fda0003f05270 */
[----:B------:R-:W-:Y:S05]  /*14f0*/  @!P0 BRA `(.L_x_6) ;  /* 0x0000001800488947 */ /* 0x000fea0003800000 */
[----:B------:R-:W3:Y:S01]  /*1500*/  LDC R11, c[0x0][0x390] ;  /* 0x0000e400ff0b7b82 */ /* 0x000ee20000000800 */
[----:B------:R-:W-:Y:S02]  /*1510*/  IMAD R0, R13, UR10, R0 ;  /* 0x0000000a0d007c24 */ /* 0x000fe4000f8e0200 */
[----:B------:R-:W-:Y:S02]  /*1520*/  IMAD.IADD R7, R7, 0x1, R13 ;  /* 0x0000000107077824 */ /* 0x000fe400078e020d */
[----:B------:R-:W-:Y:S01]  /*1530*/  IMAD.MOV R6, RZ, RZ, -R6 ;  /* 0x000000ffff067224 */ /* 0x000fe200078e0a06 */
[----:B------:R-:W-:Y:S02]  /*1540*/  LEA R0, R0, UR4, 0x2 ;  /* 0x0000000400007c11 */ /* 0x000fe4000f8e10ff */
[----:B------:R-:W-:Y:S02]  /*1550*/  LEA R7, R7, UR5, 0x2 ;  /* 0x0000000507077c11 */ /* 0x000fe4000f8e10ff */
[----:B------:R-:W-:-:S07]  /*1560*/  IADD3 R0, PT, PT, R0, UR5, RZ ;  /* 0x0000000500007c10 */ /* 0x000fce000fffe0ff */
.L_x_13:
[----:B0-----:R5:W-:Y:S01]  /*1570*/  LDS R8, [R7] ;  /* 0x0000000007087984 */ /* 0x001be20000000800 */
[----:B------:R-:W-:-:S03]  /*1580*/  VIADD R6, R6, 0x1 ;  /* 0x0000000106067836 */ /* 0x000fc60000000000 */
[----:B------:R3:W0:Y:S02]  /*1590*/  LDS R9, [R0] ;  /* 0x0000000000097984 */ /* 0x0006240000000800 */
[----:B------:R-:W-:Y:S01]  /*15a0*/  ISETP.NE.AND P1, PT, R6, RZ, PT ;  /* 0x000000ff0600720c */ /* 0x000fe20003f25270 */
[----:B-----5:R-:W-:Y:S02]  /*15b0*/  VIADD R7, R7, 0x4 ;  /* 0x0000000407077836 */ /* 0x020fe40000000000 */
[----:B---3--:R-:W-:Y:S02]  /*15c0*/  IMAD R0, R11, 0x4, R0 ;  /* 0x000000040b007824 */ /* 0x008fe400078e0200 */
[----:B0-----:R-:W-:-:S05]  /*15d0*/  IMAD.IADD R8, R8, 0x1, R9 ;  /* 0x0000000108087824 */ /* 0x001fca00078e0209 */
[----:B-1----:R-:W-:-:S13]  /*15e0*/  ISETP.GE.AND P0, PT, R8, R5, PT ;  /* 0x000000050800720c */ /* 0x002fda0003f06270 */
[----:B------:R0:W-:Y:S01]  /*15f0*/  @!P0 STS [R4], R8 ;  /* 0x0000000804008388 */ /* 0x0001e20000000800 */
[----:B------:R-:W-:Y:S01]  /*1600*/  @!P0 MOV R5, R8 ;  /* 0x0000000800058202 */ /* 0x000fe20000000f00 */
[----:B------:R-:W-:Y:S06]  /*1610*/  @P1 BRA `(.L_x_13) ;  /* 0xfffffffc00d41947 */ /* 0x000fec000383ffff */
[----:B------:R-:W-:Y:S05]  /*1620*/  BRA `(.L_x_6) ;  /* 0x0000001400fc7947 */ /* 0x000fea0003800000 */
.L_x_5:
[----:B0-----:R0:W1:Y:S01]  /*1630*/  LDS R5, [R4] ;  /* 0x0000000004057984 */ /* 0x0010620000000800 */
[----:B------:R-:W-:Y:S02]  /*1640*/  ISETP.GE.AND P0, PT, R9, R8, PT ;  /* 0x000000080900720c */ /* 0x000fe40003f06270 */
[----:B------:R-:W-:-:S04]  /*1650*/  MOV R10, UR10 ;  /* 0x0000000a000a7c02 */ /* 0x000fc80008000f00 */
[----:B------:R-:W-:-:S13]  /*1660*/  ISETP.LT.OR P0, PT, R10, 0x1, P0 ;  /* 0x000000010a00780c */ /* 0x000fda0000701670 */
[----:B0-----:R-:W-:Y:S05]  /*1670*/  @P0 BRA `(.L_x_6) ;  /* 0x0000001400e80947 */ /* 0x001fea0003800000 */
[----:B------:R-:W-:Y:S01]  /*1680*/  IMAD.U32 R10, RZ, RZ, UR10 ;  /* 0x0000000aff0a7e24 */ /* 0x000fe2000f8e00ff */
[----:B------:R-:W-:-:S03]  /*1690*/  LOP3.LUT R9, RZ, R9, RZ, 0x33, !PT ;  /* 0x00000009ff097212 */ /* 0x000fc600078e33ff */
[----:B------:R-:W-:-:S05]  /*16a0*/  VIADD R10, R10, 0xffffffff ;  /* 0xffffffff0a0a7836 */ /* 0x000fca0000000000 */
[----:B------:R-:W-:Y:S01]  /*16b0*/  VIADDMNMX.U32 R9, R9, R8, R10, PT ;  /* 0x0000000809097246 */ /* 0x000fe2000380000a */
[----:B------:R-:W-:-:S03]  /*16c0*/  IMAD.MOV.U32 R10, RZ, RZ, RZ ;  /* 0x000000ffff0a7224 */ /* 0x000fc600078e00ff */
[C---:B------:R-:W-:Y:S02]  /*16d0*/  ISETP.GE.U32.AND P0, PT, R9.reuse, 0x3, PT ;  /* 0x000000030900780c */ /* 0x040fe40003f06070 */
[----:B------:R-:W-:-:S04]  /*16e0*/  IADD3 R12, PT, PT, R9, 0x1, RZ ;  /* 0x00000001090c7810 */ /* 0x000fc80007ffe0ff */
[----:B------:R-:W-:-:S07]  /*16f0*/  LOP3.LUT R8, R12, 0x3, RZ, 0xc0, !PT ;  /* 0x000000030c087812 */ /* 0x000fce00078ec0ff */
[----:B------:R-:W-:Y:S05]  /*1700*/  @!P0 BRA `(.L_x_14) ;  /* 0x0000001000388947 */ /* 0x000fea0003800000 */
[----:B------:R-:W-:Y:S02]  /*1710*/  IMAD.U32 R9, RZ, RZ, UR10 ;  /* 0x0000000aff097e24 */ /* 0x000fe4000f8e00ff */
[----:B------:R-:W-:Y:S02]  /*1720*/  IMAD.U32 R10, RZ, RZ, UR5 ;  /* 0x00000005ff0a7e24 */ /* 0x000fe4000f8e00ff */
[----:B------:R-:W-:Y:S01]  /*1730*/  IMAD.U32 R19, RZ, RZ, UR10 ;  /* 0x0000000aff137e24 */ /* 0x000fe2000f8e00ff */
[----:B------:R-:W-:-:S05]  /*1740*/  SHF.L.U32 R9, R9, 0x2, RZ ;  /* 0x0000000209097819 */ /* 0x000fca00000006ff */
[----:B------:R-:W-:Y:S01]  /*1750*/  IMAD R11, R6, 0x4, R9 ;  /* 0x00000004060b7824 */ /* 0x000fe200078e0209 */
[----:B------:R-:W-:-:S03]  /*1760*/  LEA R6, R0, UR5, 0x2 ;  /* 0x0000000500067c11 */ /* 0x000fc6000f8e10ff */
[----:B------:R-:W-:Y:S02]  /*1770*/  IMAD R11, R11, UR10, R10 ;  /* 0x0000000a0b0b7c24 */ /* 0x000fe4000f8e020a */
[----:B------:R-:W-:Y:S01]  /*1780*/  LDS R13, [R6] ;  /* 0x00000000060d7984 */ /* 0x000fe20000000800 */
[----:B------:R-:W-:Y:S02]  /*1790*/  IMAD.IADD R14, R6, 0x1, R9 ;  /* 0x00000001060e7824 */ /* 0x000fe400078e0209 */
[----:B------:R-:W-:Y:S01]  /*17a0*/  IMAD R16, R19, 0x8, R6 ;  /* 0x0000000813107824 */ /* 0x000fe200078e0206 */
[----:B------:R-:W0:Y:S02]  /*17b0*/  LDS R10, [R11] ;  /* 0x000000000b0a7984 */ /* 0x000e240000000800 */
[----:B0-----:R-:W-:-:S04]  /*17c0*/  IADD3 R10, PT, PT, R10, R13, RZ ;  /* 0x0000000d0a0a7210 */ /* 0x001fc80007ffe0ff */
[----:B-1----:R-:W-:-:S13]  /*17d0*/  ISETP.GE.AND P0, PT, R10, R5, PT ;  /* 0x000000050a00720c */ /* 0x002fda0003f06270 */
[----:B------:R-:W-:Y:S01]  /*17e0*/  @!P0 STS [R4], R10 ;  /* 0x0000000a04008388 */ /* 0x000fe20000000800 */
[----:B------:R-:W-:-:S03]  /*17f0*/  @!P0 IMAD.MOV.U32 R5, RZ, RZ, R10 ;  /* 0x000000ffff058224 */ /* 0x000fc600078e000a */
[----:B------:R-:W-:Y:S04]  /*1800*/  LDS R14, [R14] ;  /* 0x000000000e0e7984 */ /* 0x000fe80000000800 */
[----:B------:R-:W0:Y:S02]  /*1810*/  LDS R13, [R11+0x4] ;  /* 0x000004000b0d7984 */ /* 0x000e240000000800 */
[----:B0-----:R-:W-:Y:S01]  /*1820*/  IADD3 R13, PT, PT, R13, R14, RZ ;  /* 0x0000000e0d0d7210 */ /* 0x001fe20007ffe0ff */
[----:B------:R-:W-:-:S03]  /*1830*/  IMAD R14, R19, 0xc, R6 ;  /* 0x0000000c130e7824 */ /* 0x000fc600078e0206 */
[----:B------:R-:W-:-:S13]  /*1840*/  ISETP.GE.AND P0, PT, R13, R5, PT ;  /* 0x000000050d00720c */ /* 0x000fda0003f06270 */
[----:B------:R0:W-:Y:S01]  /*1850*/  @!P0 STS [R4], R13 ;  /* 0x0000000d04008388 */ /* 0x0001e20000000800 */
[----:B------:R-:W-:-:S03]  /*1860*/  @!P0 MOV R5, R13 ;  /* 0x0000000d00058202 */ /* 0x000fc60000000f00 */
[----:B------:R-:W-:Y:S04]  /*1870*/  LDS R16, [R16] ;  /* 0x0000000010107984 */ /* 0x000fe80000000800 */
[----:B------:R-:W1:Y:S01]  /*1880*/  LDS R15, [R11+0x8] ;  /* 0x000008000b0f7984 */ /* 0x000e620000000800 */
[----:B0-----:R-:W-:Y:S02]  /*1890*/  IMAD R13, R19, 0x10, R6 ;  /* 0x00000010130d7824 */ /* 0x001fe400078e0206 */
[----:B-1----:R-:W-:-:S05]  /*18a0*/  IMAD.IADD R15, R15, 0x1, R16 ;  /* 0x000000010f0f7824 */ /* 0x002fca00078e0210 */
[----:B------:R-:W-:-:S13]  /*18b0*/  ISETP.GE.AND P0, PT, R15, R5, PT ;  /* 0x000000050f00720c */ /* 0x000fda0003f06270 */
[----:B------:R-:W-:Y:S01]  /*18c0*/  @!P0 STS [R4], R15 ;  /* 0x0000000f04008388 */ /* 0x000fe20000000800 */
[----:B------:R-:W-:-:S03]  /*18d0*/  @!P0 IMAD.MOV.U32 R5, RZ, RZ, R15 ;  /* 0x000000ffff058224 */ /* 0x000fc600078e000f */
[----:B------:R-:W-:Y:S04]  /*18e0*/  LDS R17, [R14] ;  /* 0x000000000e117984 */ /* 0x000fe80000000800 */
[----:B------:R-:W0:Y:S02]  /*18f0*/  LDS R10, [R11+0xc] ;  /* 0x00000c000b0a7984 */ /* 0x000e240000000800 */
[----:B0-----:R-:W-:Y:S02]  /*1900*/  IADD3 R17, PT, PT, R10, R17, RZ ;  /* 0x000000110a117210 */ /* 0x001fe40007ffe0ff */
[----:B------:R-:W-:Y:S02]  /*1910*/  LOP3.LUT R10, R12, 0xfffffffc, RZ, 0xc0, !PT ;  /* 0xfffffffc0c0a7812 */ /* 0x000fe400078ec0ff */
[----:B------:R-:W-:-:S02]  /*1920*/  ISETP.GE.AND P0, PT, R17, R5, PT ;  /* 0x000000051100720c */ /* 0x000fc40003f06270 */
[----:B------:R-:W-:-:S04]  /*1930*/  IADD3 R12, PT, PT, -R10, 0x4, RZ ;  /* 0x000000040a0c7810 */ /* 0x000fc80007ffe1ff */
[----:B------:R-:W-:-:S07]  /*1940*/  ISETP.NE.AND P1, PT, R12, RZ, PT ;  /* 0x000000ff0c00720c */ /* 0x000fce0003f25270 */
[----:B------:R0:W-:Y:S01]  /*1950*/  @!P0 STS [R4], R17 ;  /* 0x0000001104008388 */ /* 0x0001e20000000800 */
[----:B------:R-:W-:-:S05]  /*1960*/  @!P0 IMAD.MOV.U32 R5, RZ, RZ, R17 ;  /* 0x000000ffff058224 */ /* 0x000fca00078e0011 */
[----:B------:R-:W-:Y:S05]  /*1970*/  @!P1 BRA `(.L_x_14) ;  /* 0x0000000c009c9947 */ /* 0x000fea0003800000 */
[----:B------:R-:W-:Y:S01]  /*1980*/  MOV R6, R12 ;  /* 0x0000000c00067202 */ /* 0x000fe20000000f00 */
[----:B------:R-:W-:Y:S02]  /*1990*/  VIADD R11, R11, 0x18 ;  /* 0x000000180b0b7836 */ /* 0x000fe40000000000 */
[----:B------:R-:W-:Y:S01]  /*19a0*/  IMAD.MOV.U32 R12, RZ, RZ, R13 ;  /* 0x000000ffff0c7224 */ /* 0x000fe200078e000d */
[----:B------:R-:W-:-:S13]  /*19b0*/  ISETP.GE.AND P0, PT, R6, RZ, PT ;  /* 0x000000ff0600720c */ /* 0x000fda0003f06270 */
[----:B------:R-:W-:Y:S05]  /*19c0*/  @P0 BRA `(.L_x_15) ;  /* 0x0000000800fc0947 */ /* 0x000fea0003800000 */
[----:B------:R-:W-:Y:S02]  /*19d0*/  IADD3 R13, PT, PT, -R6, RZ, RZ ;  /* 0x000000ff060d7210 */ /* 0x000fe40007ffe1ff */
[----:B------:R-:W-:Y:S02]  /*19e0*/  PLOP3.LUT P0, PT, PT, PT, PT, 0x80, 0x8 ;  /* 0x000000000008781c */ /* 0x000fe40003f0f070 */
[----:B------:R-:W-:-:S13]  /*19f0*/  ISETP.GT.AND P1, PT, R13, 0xc, PT ;  /* 0x0000000c0d00780c */ /* 0x000fda0003f24270 */
[----:B------:R-:W-:Y:S05]  /*1a00*/  @!P1 BRA `(.L_x_16) ;  /* 0x0000000400e09947 */ /* 0x000fea0003800000 */
[----:B0-----:R-:W0:Y:S01]  /*1a10*/  LDC R17, c[0x0][0x390] ;  /* 0x0000e400ff117b82 */ /* 0x001e220000000800 */
[----:B------:R-:W-:-:S13]  /*1a20*/  PLOP3.LUT P0, PT, PT, PT, PT, 0x8, 0x80 ;  /* 0x000000000080781c */ /* 0x000fda0003f0e170 */
.L_x_17:
[----:B------:R-:W-:Y:S01]  /*1a30*/  LDS R13, [R11+-0x8] ;  /* 0xfffff8000b0d7984 */ /* 0x000fe20000000800 */
[----:B0-----:R-:W-:Y:S01]  /*1a40*/  R2UR UR10, R17 ;  /* 0x00000000110a72ca */ /* 0x001fe200000e0000 */
[----:B------:R-:W-:Y:S02]  /*1a50*/  VIADD R6, R6, 0x10 ;  /* 0x0000001006067836 */ /* 0x000fe40000000000 */
[----:B-1----:R-:W0:Y:S03]  /*1a60*/  LDS R14, [R12] ;  /* 0x000000000c0e7984 */ /* 0x002e260000000800 */
[----:B------:R-:W-:Y:S01]  /*1a70*/  ISETP.GE.AND P2, PT, R6, -0xc, PT ;  /* 0xfffffff40600780c */ /* 0x000fe20003f46270 */
[----:B0-----:R-:W-:Y:S02]  /*1a80*/  IMAD.IADD R15, R13, 0x1, R14 ;  /* 0x000000010d0f7824 */ /* 0x001fe400078e020e */
[----:B------:R-:W-:-:S03]  /*1a90*/  IMAD.IADD R14, R9, 0x1, R12 ;  /* 0x00000001090e7824 */ /* 0x000fc600078e020c */
[----:B------:R-:W-:-:S13]  /*1aa0*/  ISETP.GE.AND P1, PT, R15, R5, PT ;  /* 0x000000050f00720c */ /* 0x000fda0003f26270 */
[----:B------:R-:W-:Y:S01]  /*1ab0*/  @!P1 STS [R4], R15 ;  /* 0x0000000f04009388 */ /* 0x000fe20000000800 */
[----:B------:R-:W-:-:S03]  /*1ac0*/  @!P1 MOV R5, R15 ;  /* 0x0000000f00059202 */ /* 0x000fc60000000f00 */
[----:B------:R-:W-:Y:S04]  /*1ad0*/  LDS R14, [R14] ;  /* 0x000000000e0e7984 */ /* 0x000fe80000000800 */
[----:B------:R-:W0:Y:S02]  /*1ae0*/  LDS R13, [R11+-0x4] ;  /* 0xfffffc000b0d7984 */ /* 0x000e240000000800 */
[----:B0-----:R-:W-:Y:S02]  /*1af0*/  IMAD.IADD R18, R13, 0x1, R14 ;  /* 0x000000010d127824 */ /* 0x001fe400078e020e */
[----:B------:R-:W-:-:S03]  /*1b00*/  IMAD.U32 R13, RZ, RZ, UR10 ;  /* 0x0000000aff0d7e24 */ /* 0x000fc6000f8e00ff */
[----:B------:R-:W-:Y:S02]  /*1b10*/  ISETP.GE.AND P1, PT, R18, R5, PT ;  /* 0x000000051200720c */ /* 0x000fe40003f26270 */
[----:B------:R-:W-:-:S11]  /*1b20*/  LEA R16, R13, R12, 0x3 ;  /* 0x0000000c0d107211 */ /* 0x000fd600078e18ff */
[----:B------:R-:W-:Y:S01]  /*1b30*/  @!P1 STS [R4], R18 ;  /* 0x0000001204009388 */ /* 0x000fe20000000800 */
[----:B------:R-:W-:-:S03]  /*1b40*/  @!P1 IMAD.MOV.U32 R5, RZ, RZ, R18 ;  /* 0x000000ffff059224 */ /* 0x000fc600078e0012 */
[----:B------:R-:W-:Y:S04]  /*1b50*/  LDS R16, [R16] ;  /* 0x0000000010107984 */ /* 0x000fe80000000800 */
[----:B------:R-:W0:Y:S02]  /*1b60*/  LDS R15, [R11] ;  /* 0x000000000b0f7984 */ /* 0x000e240000000800 */
[----:B0-----:R-:W-:Y:S02]  /*1b70*/  IMAD.IADD R20, R15, 0x1, R16 ;  /* 0x000000010f147824 */ /* 0x001fe400078e0210 */
[C-C-:B------:R-:W-:Y:S02]  /*1b80*/  IMAD R15, R13.reuse, 0xc, R12.reuse ;  /* 0x0000000c0d0f7824 */ /* 0x140fe400078e020c */
[----:B------:R-:W-:Y:S01]  /*1b90*/  IMAD R12, R13, 0x10, R12 ;  /* 0x000000100d0c7824 */ /* 0x000fe200078e020c */
[----:B------:R-:W-:-:S03]  /*1ba0*/  ISETP.GE.AND P1, PT, R20, R5, PT ;  /* 0x000000051400720c */ /* 0x000fc60003f26270 */
[----:B------:R-:W-:-:S10]  /*1bb0*/  IMAD R16, R13, 0x8, R12 ;  /* 0x000000080d107824 */ /* 0x000fd400078e020c */
[----:B------:R-:W-:Y:S01]  /*1bc0*/  @!P1 STS [R4], R20 ;  /* 0x0000001404009388 */ /* 0x000fe20000000800 */
[----:B------:R-:W-:-:S03]  /*1bd0*/  @!P1 MOV R5, R20 ;  /* 0x0000001400059202 */ /* 0x000fc60000000f00 */
[----:B------:R-:W-:Y:S04]  /*1be0*/  LDS R15, [R15] ;  /* 0x000000000f0f7984 */ /* 0x000fe80000000800 */
[----:B------:R-:W0:Y:S02]  /*1bf0*/  LDS R14, [R11+0x4] ;  /* 0x000004000b0e7984 */ /* 0x000e240000000800 */
[----:B0-----:R-:W-:Y:S02]  /*1c00*/  IMAD.IADD R18, R14, 0x1, R15 ;  /* 0x000000010e127824 */ /* 0x001fe400078e020f */
[----:B------:R-:W-:-:S03]  /*1c10*/  IMAD.IADD R15, R9, 0x1, R12 ;  /* 0x00000001090f7824 */ /* 0x000fc600078e020c */
[----:B------:R-:W-:-:S13]  /*1c20*/  ISETP.GE.AND P1, PT, R18, R5, PT ;  /* 0x000000051200720c */ /* 0x000fda0003f26270 */
[----:B------:R-:W-:Y:S01]  /*1c30*/  @!P1 STS [R4], R18 ;  /* 0x0000001204009388 */ /* 0x000fe20000000800 */
[----:B------:R-:W-:-:S03]  /*1c40*/  @!P1 MOV R5, R18 ;  /* 0x0000001200059202 */ /* 0x000fc60000000f00 */
[----:B------:R-:W-:Y:S04]  /*1c50*/  LDS R14, [R11+0x8] ;  /* 0x000008000b0e7984 */ /* 0x000fe80000000800 */
[----:B------:R-:W0:Y:S02]  /*1c60*/  LDS R19, [R12] ;  /* 0x000000000c137984 */ /* 0x000e240000000800 */
[----:B0-----:R-:W-:-:S05]  /*1c70*/  IMAD.IADD R20, R14, 0x1, R19 ;  /* 0x000000010e147824 */ /* 0x001fca00078e0213 */
[----:B------:R-:W-:-:S13]  /*1c80*/  ISETP.GE.AND P1, PT, R20, R5, PT ;  /* 0x000000051400720c */ /* 0x000fda0003f26270 */
[----:B------:R-:W-:Y:S01]  /*1c90*/  @!P1 STS [R4], R20 ;  /* 0x0000001404009388 */ /* 0x000fe20000000800 */
[----:B------:R-:W-:-:S03]  /*1ca0*/  @!P1 MOV R5, R20 ;  /* 0x0000001400059202 */ /* 0x000fc60000000f00 */
[----:B------:R-:W-:Y:S04]  /*1cb0*/  LDS R15, [R15] ;  /* 0x000000000f0f7984 */ /* 0x000fe80000000800 */
[----:B------:R-:W0:Y:S02]  /*1cc0*/  LDS R14, [R11+0xc] ;  /* 0x00000c000b0e7984 */ /* 0x000e240000000800 */
[----:B0-----:R-:W-:Y:S02]  /*1cd0*/  IMAD.IADD R18, R14, 0x1, R15 ;  /* 0x000000010e127824 */ /* 0x001fe400078e020f */
[C-C-:B------:R-:W-:Y:S02]  /*1ce0*/  IMAD R15, R13.reuse, 0xc, R12.reuse ;  /* 0x0000000c0d0f7824 */ /* 0x140fe400078e020c */
[----:B------:R-:W-:Y:S01]  /*1cf0*/  IMAD R12, R13, 0x10, R12 ;  /* 0x000000100d0c7824 */ /* 0x000fe200078e020c */
[----:B------:R-:W-:-:S13]  /*1d00*/  ISETP.GE.AND P1, PT, R18, R5, PT ;  /* 0x000000051200720c */ /* 0x000fda0003f26270 */
[----:B------:R-:W-:Y:S01]  /*1d10*/  @!P1 STS [R4], R18 ;  /* 0x0000001204009388 */ /* 0x000fe20000000800 */
[----:B------:R-:W-:-:S03]  /*1d20*/  @!P1 MOV R5, R18 ;  /* 0x0000001200059202 */ /* 0x000fc60000000f00 */
[----:B------:R0:W-:Y:S04]  /*1d30*/  LDS R19, [R16] ;  /* 0x0000000010137984 */ /* 0x0001e80000000800 */
        /* <DEDUP_REMOVED lines=8> */
[----:B0-----:R-:W-:Y:S01]  /*1dc0*/  IADD3 R18, PT, PT, R14, R15, RZ ;  /* 0x0000000f0e127210 */ /* 0x001fe20007ffe0ff */
[----:B------:R-:W-:-:S03]  /*1dd0*/  IMAD.IADD R15, R9, 0x1, R12 ;  /* 0x00000001090f7824 */ /* 0x000fc600078e020c */
[----:B------:R-:W-:-:S13]  /*1de0*/  ISETP.GE.AND P1, PT, R18, R5, PT ;  /* 0x000000051200720c */ /* 0x000fda0003f26270 */
[----:B------:R-:W-:Y:S01]  /*1df0*/  @!P1 STS [R4], R18 ;  /* 0x0000001204009388 */ /* 0x000fe20000000800 */
[----:B------:R-:W-:-:S03]  /*1e00*/  @!P1 IMAD.MOV.U32 R5, RZ, RZ, R18 ;  /* 0x000000ffff059224 */ /* 0x000fc600078e0012 */
[----:B------:R-:W-:Y:S04]  /*1e10*/  LDS R14, [R11+0x18] ;  /* 0x000018000b0e7984 */ /* 0x000fe80000000800 */
[----:B------:R-:W0:Y:S02]  /*1e20*/  LDS R19, [R12] ;  /* 0x000000000c137984 */ /* 0x000e240000000800 */
[----:B0-----:R-:W-:-:S04]  /*1e30*/  IADD3 R20, PT, PT, R14, R19, RZ ;  /* 0x000000130e147210 */ /* 0x001fc80007ffe0ff */
[----:B------:R-:W-:-:S13]  /*1e40*/  ISETP.GE.AND P1, PT, R20, R5, PT ;  /* 0x000000051400720c */ /* 0x000fda0003f26270 */
[----:B------:R-:W-:Y:S01]  /*1e50*/  @!P1 STS [R4], R20 ;  /* 0x0000001404009388 */ /* 0x000fe20000000800 */
[----:B------:R-:W-:-:S03]  /*1e60*/  @!P1 IMAD.MOV.U32 R5, RZ, RZ, R20 ;  /* 0x000000ffff059224 */ /* 0x000fc600078e0014 */
[----:B------:R-:W-:Y:S04]  /*1e70*/  LDS R15, [R15] ;  /* 0x000000000f0f7984 */ /* 0x000fe80000000800 */
[----:B------:R-:W0:Y:S02]  /*1e80*/  LDS R14, [R11+0x1c] ;  /* 0x00001c000b0e7984 */ /* 0x000e240000000800 */
[----:B0-----:R-:W-:Y:S01]  /*1e90*/  IADD3 R18, PT, PT, R14, R15, RZ ;  /* 0x0000000f0e127210 */ /* 0x001fe20007ffe0ff */
[C---:B------:R-:W-:Y:S01]  /*1ea0*/  IMAD R15, R13.reuse, 0xc, R12 ;  /* 0x0000000c0d0f7824 */ /* 0x040fe200078e020c */
[----:B------:R-:W-:Y:S02]  /*1eb0*/  LEA R12, R13, R12, 0x4 ;  /* 0x0000000c0d0c7211 */ /* 0x000fe400078e20ff */
[----:B------:R-:W-:-:S13]  /*1ec0*/  ISETP.GE.AND P1, PT, R18, R5, PT ;  /* 0x000000051200720c */ /* 0x000fda0003f26270 */
[----:B------:R-:W-:Y:S01]  /*1ed0*/  @!P1 STS [R4], R18 ;  /* 0x0000001204009388 */ /* 0x000fe20000000800 */
[----:B------:R-:W-:-:S03]  /*1ee0*/  @!P1 IMAD.MOV.U32 R5, RZ, RZ, R18 ;  /* 0x000000ffff059224 */ /* 0x000fc600078e0012 */
[----:B------:R0:W-:Y:S04]  /*1ef0*/  LDS R19, [R16] ;  /* 0x0000000010137984 */ /* 0x0001e80000000800 */
[----:B------:R-:W1:Y:S01]  /*1f00*/  LDS R14, [R11+0x20] ;  /* 0x000020000b0e7984 */ /* 0x000e620000000800 */
[----:B0-----:R-:W-:Y:S02]  /*1f10*/  LEA R16, R13, R12, 0x3 ;  /* 0x0000000c0d107211 */ /* 0x001fe400078e18ff */
[----:B-1----:R-:W-:-:S04]  /*1f20*/  IADD3 R20, PT, PT, R14, R19, RZ ;  /* 0x000000130e147210 */ /* 0x002fc80007ffe0ff */
[----:B------:R-:W-:-:S13]  /*1f30*/  ISETP.GE.AND P1, PT, R20, R5, PT ;  /* 0x000000051400720c */ /* 0x000fda0003f26270 */
[----:B------:R-:W-:Y:S01]  /*1f40*/  @!P1 STS [R4], R20 ;  /* 0x0000001404009388 */ /* 0x000fe20000000800 */
[----:B------:R-:W-:-:S03]  /*1f50*/  @!P1 IMAD.MOV.U32 R5, RZ, RZ, R20 ;  /* 0x000000ffff059224 */ /* 0x000fc600078e0014 */
[----:B------:R-:W-:Y:S04]  /*1f60*/  LDS R15, [R15] ;  /* 0x000000000f0f7984 */ /* 0x000fe80000000800 */
[----:B------:R-:W0:Y:S02]  /*1f70*/  LDS R14, [R11+0x24] ;  /* 0x000024000b0e7984 */ /* 0x000e240000000800 */
[----:B0-----:R-:W-:Y:S01]  /*1f80*/  IMAD.IADD R18, R14, 0x1, R15 ;  /* 0x000000010e127824 */ /* 0x001fe200078e020f */
[----:B------:R-:W-:-:S04]  /*1f90*/  IADD3 R15, PT, PT, R9, R12, RZ ;  /* 0x0000000c090f7210 */ /* 0x000fc80007ffe0ff */
[----:B------:R-:W-:-:S13]  /*1fa0*/  ISETP.GE.AND P1, PT, R18, R5, PT ;  /* 0x000000051200720c */ /* 0x000fda0003f26270 */
[----:B------:R-:W-:Y:S01]  /*1fb0*/  @!P1 STS [R4], R18 ;  /* 0x0000001204009388 */ /* 0x000fe20000000800 */
[----:B------:R-:W-:-:S03]  /*1fc0*/  @!P1 IMAD.MOV.U32 R5, RZ, RZ, R18 ;  /* 0x000000ffff059224 */ /* 0x000fc600078e0012 */
[----:B------:R-:W-:Y:S04]  /*1fd0*/  LDS R14, [R11+0x28] ;  /* 0x000028000b0e7984 */ /* 0x000fe80000000800 */
[----:B------:R-:W0:Y:S02]  /*1fe0*/  LDS R19, [R12] ;  /* 0x000000000c137984 */ /* 0x000e240000000800 */
[----:B0-----:R-:W-:-:S05]  /*1ff0*/  IMAD.IADD R20, R14, 0x1, R19 ;  /* 0x000000010e147824 */ /* 0x001fca00078e0213 */
[----:B------:R-:W-:-:S13]  /*2000*/  ISETP.GE.AND P1, PT, R20, R5, PT ;  /* 0x000000051400720c */ /* 0x000fda0003f26270 */
[----:B------:R-:W-:Y:S01]  /*2010*/  @!P1 STS [R4], R20 ;  /* 0x0000001404009388 */ /* 0x000fe20000000800 */
[----:B------:R-:W-:-:S03]  /*2020*/  @!P1 IMAD.MOV.U32 R5, RZ, RZ, R20 ;  /* 0x000000ffff059224 */ /* 0x000fc600078e0014 */
[----:B------:R-:W-:Y:S04]  /*2030*/  LDS R15, [R15] ;  /* 0x000000000f0f7984 */ /* 0x000fe80000000800 */
[----:B------:R-:W0:Y:S02]  /*2040*/  LDS R14, [R11+0x2c] ;  /* 0x00002c000b0e7984 */ /* 0x000e240000000800 */
[----:B0-----:R-:W-:Y:S02]  /*2050*/  IMAD.IADD R18, R14, 0x1, R15 ;  /* 0x000000010e127824 */ /* 0x001fe400078e020f */
[C---:B------:R-:W-:Y:S01]  /*2060*/  IMAD R15, R13.reuse, 0xc, R12 ;  /* 0x0000000c0d0f7824 */ /* 0x040fe200078e020c */
[----:B------:R-:W-:Y:S02]  /*2070*/  LEA R12, R13, R12, 0x4 ;  /* 0x0000000c0d0c7211 */ /* 0x000fe400078e20ff */
        /* <DEDUP_REMOVED lines=8> */
[----:B------:R-:W-:-:S03]  /*2100*/  @!P1 MOV R5, R19 ;  /* 0x0000001300059202 */ /* 0x000fc60000000f00 */
[----:B------:R-:W-:Y:S04]  /*2110*/  LDS R15, [R15] ;  /* 0x000000000f0f7984 */ /* 0x000fe80000000800 */
[----:B------:R0:W1:Y:S02]  /*2120*/  LDS R14, [R11+0x34] ;  /* 0x000034000b0e7984 */ /* 0x0000640000000800 */
[----:B0-----:R-:W-:Y:S02]  /*2130*/  VIADD R11, R11, 0x40 ;  /* 0x000000400b0b7836 */ /* 0x001fe40000000000 */
[----:B-1----:R-:W-:-:S05]  /*2140*/  IMAD.IADD R14, R14, 0x1, R15 ;  /* 0x000000010e0e7824 */ /* 0x002fca00078e020f */
[----:B------:R-:W-:-:S13]  /*2150*/  ISETP.GE.AND P1, PT, R14, R5, PT ;  /* 0x000000050e00720c */ /* 0x000fda0003f26270 */
[----:B------:R1:W-:Y:S01]  /*2160*/  @!P1 STS [R4], R14 ;  /* 0x0000000e04009388 */ /* 0x0003e20000000800 */
[----:B------:R-:W-:Y:S01]  /*2170*/  @!P1 IMAD.MOV.U32 R5, RZ, RZ, R14 ;  /* 0x000000ffff059224 */ /* 0x000fe200078e000e */
[----:B------:R-:W-:Y:S06]  /*2180*/  @!P2 BRA `(.L_x_17) ;  /* 0xfffffff80028a947 */ /* 0x000fec000383ffff */
.L_x_16:
[----:B------:R-:W-:-:S04]  /*2190*/  IADD3 R13, PT, PT, -R6, RZ, RZ ;  /* 0x000000ff060d7210 */ /* 0x000fc80007ffe1ff */
[----:B------:R-:W-:-:S13]  /*21a0*/  ISETP.GT.AND P1, PT, R13, 0x4, PT ;  /* 0x000000040d00780c */ /* 0x000fda0003f24270 */
[----:B------:R-:W-:Y:S05]  /*21b0*/  @!P1 BRA `(.L_x_18) ;  /* 0x0000000000f89947 */ /* 0x000fea0003800000 */
[----:B------:R-:W-:Y:S01]  /*21c0*/  LDS R13, [R11+-0x8] ;  /* 0xfffff8000b0d7984 */ /* 0x000fe20000000800 */
[----:B------:R-:W-:-:S03]  /*21d0*/  VIADD R6, R6, 0x4 ;  /* 0x0000000406067836 */ /* 0x000fc60000000000 */
[----:B-1----:R-:W0:Y:S01]  /*21e0*/  LDS R14, [R12] ;  /* 0x000000000c0e7984 */ /* 0x002e220000000800 */
[----:B------:R-:W-:Y:S02]  /*21f0*/  VIADD R6, R6, 0x4 ;  /* 0x0000000406067836 */ /* 0x000fe40000000000 */
        /* <DEDUP_REMOVED lines=38> */
[C---:B------:R-:W-:Y:S01]  /*2460*/  IMAD R15, R13.reuse, 0xc, R12 ;  /* 0x0000000c0d0f7824 */ /* 0x040fe200078e020c */
        /* <DEDUP_REMOVED lines=19> */
.L_x_18:
[----:B------:R-:W-:-:S13]  /*25a0*/  ISETP.EQ.AND P1, PT, R6, RZ, PT ;  /* 0x000000ff0600720c */ /* 0x000fda0003f22270 */
[----:B------:R-:W-:Y:S05]  /*25b0*/  @!P0 BRA P1, `(.L_x_14) ;  /* 0x00000000008c8947 */ /* 0x000fea0000800000 */
.L_x_15:
[----:B------:R-:W3:Y:S02]  /*25c0*/  LDC R20, c[0x0][0x390] ;  /* 0x0000e400ff147b82 */ /* 0x000ee40000000800 */
.L_x_19:
[----:B----4-:R-:W-:Y:S01]  /*25d0*/  LDS R13, [R11+-0x8] ;  /* 0xfffff8000b0d7984 */ /* 0x010fe20000000800 */
[----:B------:R-:W-:Y:S01]  /*25e0*/  IMAD.IADD R16, R9, 0x1, R12 ;  /* 0x0000000109107824 */ /* 0x000fe200078e020c */
[----:B---3--:R-:W-:Y:S01]  /*25f0*/  R2UR UR10, R20 ;  /* 0x00000000140a72ca */ /* 0x008fe200000e0000 */
[----:B------:R-:W-:Y:S01]  /*2600*/  VIADD R6, R6, 0x4 ;  /* 0x0000000406067836 */ /* 0x000fe20000000000 */
[----:B-1----:R-:W0:Y:S04]  /*2610*/  LDS R14, [R12] ;  /* 0x000000000c0e7984 */ /* 0x002e280000000800 */
[----:B------:R-:W-:-:S07]  /*2620*/  ISETP.NE.AND P1, PT, R6, RZ, PT ;  /* 0x000000ff0600720c */ /* 0x000fce0003f25270 */
[----:B------:R-:W-:-:S05]  /*2630*/  IMAD.U32 R19, RZ, RZ, UR10 ;  /* 0x0000000aff137e24 */ /* 0x000fca000f8e00ff */
[----:B------:R-:W-:Y:S01]  /*2640*/  LEA R15, R19, R12, 0x3 ;  /* 0x0000000c130f7211 */ /* 0x000fe200078e18ff */
[----:B0-----:R-:W-:-:S05]  /*2650*/  IMAD.IADD R17, R13, 0x1, R14 ;  /* 0x000000010d117824 */ /* 0x001fca00078e020e */
[----:B------:R-:W-:-:S13]  /*2660*/  ISETP.GE.AND P0, PT, R17, R5, PT ;  /* 0x000000051100720c */ /* 0x000fda0003f06270 */
[----:B------:R-:W-:Y:S01]  /*2670*/  @!P0 STS [R4], R17 ;  /* 0x0000001104008388 */ /* 0x000fe20000000800 */
[----:B------:R-:W-:-:S03]  /*2680*/  @!P0 MOV R5, R17 ;  /* 0x0000001100058202 */ /* 0x000fc60000000f00 */
[----:B------:R-:W-:Y:S04]  /*2690*/  LDS R16, [R16] ;  /* 0x0000000010107984 */ /* 0x000fe80000000800 */
[----:B------:R-:W2:Y:S02]  /*26a0*/  LDS R13, [R11+-0x4] ;  /* 0xfffffc000b0d7984 */ /* 0x000ea40000000800 */
[----:B--2---:R-:W-:-:S05]  /*26b0*/  IMAD.IADD R18, R13, 0x1, R16 ;  /* 0x000000010d127824 */ /* 0x004fca00078e0210 */
[----:B------:R-:W-:-:S13]  /*26c0*/  ISETP.GE.AND P0, PT, R18, R5, PT ;  /* 0x000000051200720c */ /* 0x000fda0003f06270 */
[----:B------:R-:W-:Y:S01]  /*26d0*/  @!P0 STS [R4], R18 ;  /* 0x0000001204008388 */ /* 0x000fe20000000800 */
[----:B------:R-:W-:-:S03]  /*26e0*/  @!P0 IMAD.MOV.U32 R5, RZ, RZ, R18 ;  /* 0x000000ffff058224 */ /* 0x000fc600078e0012 */
[----:B------:R-:W-:Y:S04]  /*26f0*/  LDS R14, [R15] ;  /* 0x000000000f0e7984 */ /* 0x000fe80000000800 */
[----:B------:R-:W0:Y:S02]  /*2700*/  LDS R13, [R11] ;  /* 0x000000000b0d7984 */ /* 0x000e240000000800 */
[----:B0-----:R-:W-:Y:S02]  /*2710*/  IMAD.IADD R16, R13, 0x1, R14 ;  /* 0x000000010d107824 */ /* 0x001fe400078e020e */
[C---:B------:R-:W-:Y:S01]  /*2720*/  IMAD R14, R19.reuse, 0xc, R12 ;  /* 0x0000000c130e7824 */ /* 0x040fe200078e020c */
[----:B------:R-:W-:Y:S02]  /*2730*/  LEA R12, R19, R12, 0x4 ;  /* 0x0000000c130c7211 */ /* 0x000fe400078e20ff */
        /* <DEDUP_REMOVED lines=10> */
[----:B------:R-:W-:Y:S06]  /*27e0*/  @P1 BRA `(.L_x_19) ;  /* 0xfffffffc00781947 */ /* 0x000fec000383ffff */
.L_x_14:
[----:B------:R-:W-:-:S13]  /*27f0*/  ISETP.NE.AND P0, PT, R8, RZ, PT ;  /* 0x000000ff0800720c */ /* 0x000fda0003f05270 */
[----:B------:R-:W-:Y:S05]  /*2800*/  @!P0 BRA `(.L_x_6) ;  /* 0x0000000400848947 */ /* 0x000fea0003800000 */
[----:B------:R-:W-:Y:S01]  /*2810*/  IMAD R0, R10, UR10, R0 ;  /* 0x0000000a0a007c24 */ /* 0x000fe2000f8e0200 */
[----:B------:R-:W-:-:S04]  /*2820*/  IADD3 R7, PT, PT, R7, R10, RZ ;  /* 0x0000000a07077210 */ /* 0x000fc80007ffe0ff */
[----:B------:R-:W-:Y:S02]  /*2830*/  LEA R7, R7, UR4, 0x2 ;  /* 0x0000000407077c11 */ /* 0x000fe4000f8e10ff */
[----:B------:R-:W-:-:S03]  /*2840*/  LEA R6, R0, UR5, 0x2 ;  /* 0x0000000500067c11 */ /* 0x000fc6000f8e10ff */
[----:B------:R-:W-:Y:S04]  /*2850*/  LDS R0, [R7+UR5] ;  /* 0x0000000507007984 */ /* 0x000fe80008000800 */
[----:B------:R-:W3:Y:S02]  /*2860*/  LDS R9, [R6] ;  /* 0x0000000006097984 */ /* 0x000ee40000000800 */
[----:B---3--:R-:W-:Y:S01]  /*2870*/  IMAD.IADD R10, R0, 0x1, R9 ;  /* 0x00000001000a7824 */ /* 0x008fe200078e0209 */
[----:B------:R-:W-:Y:S01]  /*2880*/  IADD3 R0, PT, PT, -R8, 0x1, RZ ;  /* 0x0000000108007810 */ /* 0x000fe20007ffe1ff */
[----:B------:R-:W-:-:S03]  /*2890*/  IMAD.U32 R9, RZ, RZ, UR10 ;  /* 0x0000000aff097e24 */ /* 0x000fc6000f8e00ff */
[----:B-1----:R-:W-:Y:S02]  /*28a0*/  ISETP.GE.AND P0, PT, R10, R5, PT ;  /* 0x000000050a00720c */ /* 0x002fe40003f06270 */
[----:B------:R-:W-:Y:S02]  /*28b0*/  ISETP.NE.AND P1, PT, R0, RZ, PT ;  /* 0x000000ff0000720c */ /* 0x000fe40003f25270 */
[----:B------:R-:W-:Y:S01]  /*28c0*/  LEA R8, R9, R6, 0x2 ;  /* 0x0000000609087211 */ /* 0x000fe200078e10ff */
[----:B------:R-:W-:-:S08]  /*28d0*/  VIADD R9, R7, UR5 ;  /* 0x0000000507097c36 */ /* 0x000fd00008000000 */
[----:B------:R3:W-:Y:S01]  /*28e0*/  @!P0 STS [R4], R10 ;  /* 0x0000000a04008388 */ /* 0x0007e20000000800 */
[----:B------:R-:W-:Y:S01]  /*28f0*/  @!P0 IMAD.MOV.U32 R5, RZ, RZ, R10 ;  /* 0x000000ffff058224 */ /* 0x000fe200078e000a */
[----:B------:R-:W-:Y:S06]  /*2900*/  @!P1 BRA `(.L_x_6) ;  /* 0x0000000400449947 */ /* 0x000fec0003800000 */
[----:B------:R-:W-:Y:S02]  /*2910*/  ISETP.GE.AND P0, PT, R0, RZ, PT ;  /* 0x000000ff0000720c */ /* 0x000fe40003f06270 */
[----:B------:R-:W-:Y:S01]  /*2920*/  IADD3 R6, PT, PT, R9, 0x4, RZ ;  /* 0x0000000409067810 */ /* 0x000fe20007ffe0ff */
[----:B------:R-:W-:-:S10]  /*2930*/  IMAD.MOV.U32 R9, RZ, RZ, R8 ;  /* 0x000000ffff097224 */ /* 0x000fd400078e0008 */
[----:B------:R-:W-:Y:S05]  /*2940*/  @P0 BRA `(.L_x_20) ;  /* 0x0000000400040947 */ /* 0x000fea0003800000 */
[----:B------:R-:W-:Y:S01]  /*2950*/  IMAD.MOV R7, RZ, RZ, -R0 ;  /* 0x000000ffff077224 */ /* 0x000fe200078e0a00 */
[----:B------:R-:W-:-:S04]  /*2960*/  PLOP3.LUT P0, PT, PT, PT, PT, 0x80, 0x8 ;  /* 0x000000000008781c */ /* 0x000fc80003f0f070 */
[----:B------:R-:W-:-:S13]  /*2970*/  ISETP.GT.AND P1, PT, R7, 0x3, PT ;  /* 0x000000030700780c */ /* 0x000fda0003f24270 */
[----:B------:R-:W-:Y:S05]  /*2980*/  @!P1 BRA `(.L_x_21) ;  /* 0x0000000000909947 */ /* 0x000fea0003800000 */
[----:B----4-:R-:W1:Y:S01]  /*2990*/  LDC R13, c[0x0][0x390] ;  /* 0x0000e400ff0d7b82 */ /* 0x010e620000000800 */
[----:B------:R-:W-:-:S13]  /*29a0*/  PLOP3.LUT P0, PT, PT, PT, PT, 0x8, 0x80 ;  /* 0x000000000080781c */ /* 0x000fda0003f0e170 */
.L_x_22:
[----:B-1----:R-:W-:Y:S01]  /*29b0*/  LDS R7, [R6] ;  /* 0x0000000006077984 */ /* 0x002fe20000000800 */
[----:B-1----:R-:W-:Y:S01]  /*29c0*/  R2UR UR10, R13 ;  /* 0x000000000d0a72ca */ /* 0x002fe200000e0000 */
[----:B------:R-:W-:Y:S02]  /*29d0*/  VIADD R0, R0, 0x4 ;  /* 0x0000000400007836 */ /* 0x000fe40000000000 */
[----:B------:R1:W3:Y:S03]  /*29e0*/  LDS R8, [R9] ;  /* 0x0000000009087984 */ /* 0x0002e60000000800 */
[----:B------:R-:W-:-:S07]  /*29f0*/  ISETP.GE.AND P2, PT, R0, -0x3, PT ;  /* 0xfffffffd0000780c */ /* 0x000fce0003f46270 */
[----:B------:R-:W-:-:S04]  /*2a00*/  IMAD.U32 R14, RZ, RZ, UR10 ;  /* 0x0000000aff0e7e24 */ /* 0x000fc8000f8e00ff */
[----:B------:R-:W-:-:S04]  /*2a10*/  IMAD R11, R14, 0x4, R9 ;  /* 0x000000040e0b7824 */ /* 0x000fc800078e0209 */
[----:B-1----:R-:W-:Y:S01]  /*2a20*/  IMAD R9, R14, 0x4, R11 ;  /* 0x000000040e097824 */ /* 0x002fe200078e020b */
[----:B---3--:R-:W-:-:S04]  /*2a30*/  IADD3 R10, PT, PT, R7, R8, RZ ;  /* 0x00000008070a7210 */ /* 0x008fc80007ffe0ff */
[----:B------:R-:W-:-:S13]  /*2a40*/  ISETP.GE.AND P1, PT, R10, R5, PT ;  /* 0x000000050a00720c */ /* 0x000fda0003f26270 */
[----:B------:R-:W-:Y:S01]  /*2a50*/  @!P1 STS [R4], R10 ;  /* 0x0000000a04009388 */ /* 0x000fe20000000800 */
[----:B------:R-:W-:-:S03]  /*2a60*/  @!P1 MOV R5, R10 ;  /* 0x0000000a00059202 */ /* 0x000fc60000000f00 */
[----:B------:R-:W-:Y:S04]  /*2a70*/  LDS R7, [R6+0x4] ;  /* 0x0000040006077984 */ /* 0x000fe80000000800 */
[----:B------:R1:W3:Y:S02]  /*2a80*/  LDS R8, [R11] ;  /* 0x000000000b087984 */ /* 0x0002e40000000800 */
[----:B-1----:R-:W-:Y:S02]  /*2a90*/  IMAD R11, R14, 0x4, R9 ;  /* 0x000000040e0b7824 */ /* 0x002fe400078e0209 */
[----:B---3--:R-:W-:-:S05]  /*2aa0*/  IMAD.IADD R12, R7, 0x1, R8 ;  /* 0x00000001070c7824 */ /* 0x008fca00078e0208 */
[----:B------:R-:W-:-:S13]  /*2ab0*/  ISETP.GE.AND P1, PT, R12, R5, PT ;  /* 0x000000050c00720c */ /* 0x000fda0003f26270 */
[----:B------:R-:W-:Y:S01]  /*2ac0*/  @!P1 STS [R4], R12 ;  /* 0x0000000c04009388 */ /* 0x000fe20000000800 */
[----:B------:R-:W-:-:S03]  /*2ad0*/  @!P1 MOV R5, R12 ;  /* 0x0000000c00059202 */ /* 0x000fc60000000f00 */
[----:B------:R-:W-:Y:S04]  /*2ae0*/  LDS R7, [R6+0x8] ;  /* 0x0000080006077984 */ /* 0x000fe80000000800 */
[----:B------:R1:W3:Y:S02]  /*2af0*/  LDS R8, [R9] ;  /* 0x0000000009087984 */ /* 0x0002e40000000800 */
[----:B-1----:R-:W-:Y:S01]  /*2b00*/  LEA R9, R14, R11, 0x2 ;  /* 0x0000000b0e097211 */ /* 0x002fe200078e10ff */
[----:B---3--:R-:W-:-:S05]  /*2b10*/  IMAD.IADD R10, R7, 0x1, R8 ;  /* 0x00000001070a7824 */ /* 0x008fca00078e0208 */
[----:B------:R-:W-:-:S13]  /*2b20*/  ISETP.GE.AND P1, PT, R10, R5, PT ;  /* 0x000000050a00720c */ /* 0x000fda0003f26270 */
[----:B------:R-:W-:Y:S01]  /*2b30*/  @!P1 STS [R4], R10 ;  /* 0x0000000a04009388 */ /* 0x000fe20000000800 */
[----:B------:R-:W-:-:S03]  /*2b40*/  @!P1 MOV R5, R10 ;  /* 0x0000000a00059202 */ /* 0x000fc60000000f00 */
[----:B------:R-:W-:Y:S04]  /*2b50*/  LDS R8, [R11] ;  /* 0x000000000b087984 */ /* 0x000fe80000000800 */
[----:B------:R1:W3:Y:S02]  /*2b60*/  LDS R7, [R6+0xc] ;  /* 0x00000c0006077984 */ /* 0x0002e40000000800 */
[----:B-1----:R-:W-:Y:S02]  /*2b70*/  VIADD R6, R6, 0x10 ;  /* 0x0000001006067836 */ /* 0x002fe40000000000 */
[----:B---3--:R-:W-:-:S05]  /*2b80*/  IMAD.IADD R7, R7, 0x1, R8 ;  /* 0x0000000107077824 */ /* 0x008fca00078e0208 */
[----:B------:R-:W-:-:S13]  /*2b90*/  ISETP.GE.AND P1, PT, R7, R5, PT ;  /* 0x000000050700720c */ /* 0x000fda0003f26270 */
[----:B------:R1:W-:Y:S01]  /*2ba0*/  @!P1 STS [R4], R7 ;  /* 0x0000000704009388 */ /* 0x0003e20000000800 */
[----:B------:R-:W-:Y:S01]  /*2bb0*/  @!P1 IMAD.MOV.U32 R5, RZ, RZ, R7 ;  /* 0x000000ffff059224 */ /* 0x000fe200078e0007 */
[----:B------:R-:W-:Y:S06]  /*2bc0*/  @!P2 BRA `(.L_x_22) ;  /* 0xfffffffc0078a947 */ /* 0x000fec000383ffff */
.L_x_21:
[----:B-1----:R-:W-:-:S04]  /*2bd0*/  IADD3 R7, PT, PT, -R0, RZ, RZ ;  /* 0x000000ff00077210 */ /* 0x002fc80007ffe1ff */
[----:B------:R-:W-:-:S13]  /*2be0*/  ISETP.GT.AND P1, PT, R7, 0x1, PT ;  /* 0x000000010700780c */ /* 0x000fda0003f24270 */
[----:B------:R-:W-:Y:S05]  /*2bf0*/  @!P1 BRA `(.L_x_23) ;  /* 0x0000000000509947 */ /* 0x000fea0003800000 */
[----:B------:R-:W-:Y:S01]  /*2c00*/  LDS R7, [R6] ;  /* 0x0000000006077984 */ /* 0x000fe20000000800 */
[----:B------:R-:W-:Y:S01]  /*2c10*/  IMAD.U32 R12, RZ, RZ, UR10 ;  /* 0x0000000aff0c7e24 */ /* 0x000fe2000f8e00ff */
[----:B------:R-:W-:Y:S02]  /*2c20*/  IADD3 R0, PT, PT, R0, 0x1, RZ ;  /* 0x0000000100007810 */ /* 0x000fe40007ffe0ff */
[----:B------:R1:W3:Y:S02]  /*2c30*/  LDS R8, [R9] ;  /* 0x0000000009087984 */ /* 0x0002e40000000800 */
[----:B------:R-:W-:Y:S01]  /*2c40*/  LEA R11, R12, R9, 0x2 ;  /* 0x000000090c0b7211 */ /* 0x000fe200078e10ff */
[----:B------:R-:W-:-:S04]  /*2c50*/  VIADD R0, R0, 0x1 ;  /* 0x0000000100007836 */ /* 0x000fc80000000000 */
[----:B-1----:R-:W-:Y:S02]  /*2c60*/  IMAD R9, R12, 0x4, R11 ;  /* 0x000000040c097824 */ /* 0x002fe400078e020b */
[----:B---3--:R-:W-:-:S05]  /*2c70*/  IMAD.IADD R10, R7, 0x1, R8 ;  /* 0x00000001070a7824 */ /* 0x008fca00078e0208 */
[----:B------:R-:W-:-:S13]  /*2c80*/  ISETP.GE.AND P0, PT, R10, R5, PT ;  /* 0x000000050a00720c */ /* 0x000fda0003f06270 */
[----:B------:R-:W-:Y:S01]  /*2c90*/  @!P0 STS [R4], R10 ;  /* 0x0000000a04008388 */ /* 0x000fe20000000800 */
[----:B------:R-:W-:Y:S01]  /*2ca0*/  @!P0 IMAD.MOV.U32 R5, RZ, RZ, R10 ;  /* 0x000000ffff058224 */ /* 0x000fe200078e000a */
[----:B------:R-:W-:Y:S02]  /*2cb0*/  PLOP3.LUT P0, PT, PT, PT, PT, 0x8, 0x80 ;  /* 0x000000000080781c */ /* 0x000fe40003f0e170 */
[----:B------:R-:W-:Y:S04]  /*2cc0*/  LDS R7, [R6+0x4] ;  /* 0x0000040006077984 */ /* 0x000fe80000000800 */
[----:B------:R-:W1:Y:S02]  /*2cd0*/  LDS R8, [R11] ;  /* 0x000000000b087984 */ /* 0x000e640000000800 */
[----:B-1----:R-:W-:-:S02]  /*2ce0*/  IMAD.IADD R8, R7, 0x1, R8 ;  /* 0x0000000107087824 */ /* 0x002fc400078e0208 */
[----:B------:R-:W-:-:S03]  /*2cf0*/  VIADD R7, R6, 0x4 ;  /* 0x0000000406077836 */ /* 0x000fc60000000000 */
[----:B------:R-:W-:Y:S01]  /*2d00*/  ISETP.GE.AND P1, PT, R8, R5, PT ;  /* 0x000000050800720c */ /* 0x000fe20003f26270 */
[----:B------:R-:W-:-:S12]  /*2d10*/  VIADD R6, R7, 0x4 ;  /* 0x0000000407067836 */ /* 0x000fd80000000000 */
[----:B------:R1:W-:Y:S01]  /*2d20*/  @!P1 STS [R4], R8 ;  /* 0x0000000804009388 */ /* 0x0003e20000000800 */
[----:B------:R-:W-:-:S07]  /*2d30*/  @!P1 MOV R5, R8 ;  /* 0x0000000800059202 */ /* 0x000fce0000000f00 */
.L_x_23:
[----:B------:R-:W-:-:S13]  /*2d40*/  ISETP.EQ.AND P1, PT, R0, RZ, PT ;  /* 0x000000ff0000720c */ /* 0x000fda0003f22270 */
[----:B------:R-:W-:Y:S05]  /*2d50*/  @!P0 BRA P1, `(.L_x_6) ;  /* 0x0000000000308947 */ /* 0x000fea0000800000 */
.L_x_20:
[----:B---3--:R-:W3:Y:S02]  /*2d60*/  LDC R10, c[0x0][0x390] ;  /* 0x0000e400ff0a7b82 */ /* 0x008ee40000000800 */
.L_x_24:
[----:B-1----:R5:W-:Y:S01]  /*2d70*/  LDS R7, [R6] ;  /* 0x0000000006077984 */ /* 0x002be20000000800 */
[----:B------:R-:W-:-:S03]  /*2d80*/  VIADD R0, R0, 0x1 ;  /* 0x0000000100007836 */ /* 0x000fc60000000000 */
[----:B-1----:R3:W1:Y:S02]  /*2d90*/  LDS R8, [R9] ;  /* 0x0000000009087984 */ /* 0x0026640000000800 */
[----:B------:R-:W-:Y:S02]  /*2da0*/  ISETP.NE.AND P1, PT, R0, RZ, PT ;  /* 0x000000ff0000720c */ /* 0x000fe40003f25270 */
[----:B-----5:R-:W-:Y:S01]  /*2db0*/  IADD3 R6, PT, PT, R6, 0x4, RZ ;  /* 0x0000000406067810 */ /* 0x020fe20007ffe0ff */
[----:B---3--:R-:W-:Y:S01]  /*2dc0*/  IMAD R9, R10, 0x4, R9 ;  /* 0x000000040a097824 */ /* 0x008fe200078e0209 */
[----:B-1----:R-:W-:-:S04]  /*2dd0*/  IADD3 R7, PT, PT, R7, R8, RZ ;  /* 0x0000000807077210 */ /* 0x002fc80007ffe0ff */
[----:B------:R-:W-:-:S13]  /*2de0*/  ISETP.GE.AND P0, PT, R7, R5, PT ;  /* 0x000000050700720c */ /* 0x000fda0003f06270 */
[----:B------:R1:W-:Y:S01]  /*2df0*/  @!P0 STS [R4], R7 ;  /* 0x0000000704008388 */ /* 0x0003e20000000800 */
[----:B------:R-:W-:Y:S01]  /*2e00*/  @!P0 IMAD.MOV.U32 R5, RZ, RZ, R7 ;  /* 0x000000ffff058224 */ /* 0x000fe200078e0007 */
[----:B------:R-:W-:Y:S06]  /*2e10*/  @P1 BRA `(.L_x_24) ;  /* 0xfffffffc00d41947 */ /* 0x000fec000383ffff */
.L_x_6:
[----:B-1----:R-:W-:Y:S01]  /*2e20*/  STG.E desc[UR8][R2.64], R5 ;  /* 0x0000000502007986 */ /* 0x002fe2000c101908 */
[----:B------:R-:W-:Y:S05]  /*2e30*/  EXIT ;  /* 0x000000000000794d */ /* 0x000fea0003800000 */
.L_x_25:
        /* <DEDUP_REMOVED lines=12> */
.L_x_38:


//--------------------- .text._Z6phase1iiPii      --------------------------
	.section	.text._Z6phase1iiPii,"ax",@progbits
	.align	128
        .global         _Z6phase1iiPii
        .type           _Z6phase1iiPii,@function
        .size           _Z6phase1iiPii,(.L_x_39 - _Z6phase1iiPii)
        .other          _Z6phase1iiPii,@"STO_CUDA_ENTRY STV_DEFAULT"
_Z6phase1iiPii:
.text._Z6phase1iiPii:
[----:B------:R-:W-:Y:S01]  /*0000*/  LDC R1, c[0x0][0x37c] ;  /* 0x0000df00ff017b82 */ /* 0x000fe20000000800 */
[----:B------:R-:W0:Y:S07]  /*0010*/  S2R R10, SR_TID.Y ;  /* 0x00000000000a7919 */ /* 0x000e2e0000002200 */
[----:B------:R-:W1:Y:S01]  /*0020*/  LDC.64 R4, c[0x0][0x380] ;  /* 0x0000e000ff047b82 */ /* 0x000e620000000a00 */
[----:B------:R-:W2:Y:S01]  /*0030*/  LDCU UR4, c[0x0][0x390] ;  /* 0x00007200ff0477ac */ /* 0x000ea20008000800 */
[----:B------:R-:W3:Y:S01]  /*0040*/  S2R R0, SR_TID.X ;  /* 0x0000000000007919 */ /* 0x000ee20000002100 */
[----:B------:R-:W4:Y:S05]  /*0050*/  LDCU.64 UR6, c[0x0][0x358] ;  /* 0x00006b00ff0677ac */ /* 0x000f2a0008000a00 */
[----:B------:R-:W5:Y:S01]  /*0060*/  LDC.64 R2, c[0x0][0x388] ;  /* 0x0000e200ff027b82 */ /* 0x000f620000000a00 */
[----:B--2---:R-:W-:-:S04]  /*0070*/  IMAD.U32 R7, RZ, RZ, UR4 ;  /* 0x00000004ff077e24 */ /* 0x004fc8000f8e00ff */
[----:B-1----:R-:W-:-:S04]  /*0080*/  IMAD R6, R7, R4, RZ ;  /* 0x0000000407067224 */ /* 0x002fc800078e02ff */
[C---:B0-----:R-:W-:Y:S02]  /*0090*/  IMAD.IADD R4, R6.reuse, 0x1, R10 ;  /* 0x0000000106047824 */ /* 0x041fe400078e020a */
[----:B---3--:R-:W-:-:S05]  /*00a0*/  IMAD.IADD R9, R6, 0x1, R0 ;  /* 0x0000000106097824 */ /* 0x008fca00078e0200 */
[C---:B------:R-:W-:Y:S01]  /*00b0*/  VIMNMX R8, PT, PT, R4.reuse, R9, !PT ;  /* 0x0000000904087248 */ /* 0x040fe20007fe0100 */
[----:B------:R-:W-:-:S03]  /*00c0*/  IMAD R9, R4, R5, R9 ;  /* 0x0000000504097224 */ /* 0x000fc600078e0209 */
[----:B------:R-:W-:Y:S01]  /*00d0*/  ISETP.GE.AND P0, PT, R8, R5, PT ;  /* 0x000000050800720c */ /* 0x000fe20003f06270 */
[----:B-----5:R-:W-:-:S12]  /*00e0*/  IMAD.WIDE R2, R9, 0x4, R2 ;  /* 0x0000000409027825 */ /* 0x020fd800078e0202 */
[----:B----4-:R-:W2:Y:S01]  /*00f0*/  @!P0 LDG.E R11, desc[UR6][R2.64] ;  /* 0x00000006020b8981 */ /* 0x010ea2000c1e1900 */
[----:B------:R-:W0:Y:S01]  /*0100*/  S2UR UR5, SR_CgaCtaId ;  /* 0x00000000000579c3 */ /* 0x000e220000008800 */
[----:B------:R-:W-:Y:S01]  /*0110*/  IMAD R9, R10, R7, RZ ;  /* 0x000000070a097224 */ /* 0x000fe200078e02ff */
[----:B------:R-:W-:Y:S01]  /*0120*/  UMOV UR4, 0x400 ;  /* 0x0000040000047882 */ /* 0x000fe20000000000 */
[----:B------:R-:W-:Y:S02]  /*0130*/  ISETP.GE.AND P1, PT, R8, R5, PT ;  /* 0x000000050800720c */ /* 0x000fe40003f26270 */
[----:B------:R-:W-:Y:S01]  /*0140*/  IMAD.IADD R4, R9, 0x1, R0 ;  /* 0x0000000109047824 */ /* 0x000fe200078e0200 */
[----:B0-----:R-:W-:-:S06]  /*0150*/  ULEA UR4, UR5, UR4, 0x18 ;  /* 0x0000000405047291 */ /* 0x001fcc000f8ec0ff */
[----:B------:R-:W-:-:S05]  /*0160*/  LEA R4, R4, UR4, 0x2 ;  /* 0x0000000404047c11 */ /* 0x000fca000f8e10ff */
[----:B--2---:R0:W-:Y:S01]  /*0170*/  @!P0 STS [R4], R11 ;  /* 0x0000000b04008388 */ /* 0x0041e20000000800 */
[----:B------:R-:W-:Y:S01]  /*0180*/  BAR.SYNC.DEFER_BLOCKING 0x0 ;  /* 0x0000000000007b1d */ /* 0x000fe20000010000 */
[----:B------:R-:W-:-:S04]  /*0190*/  ISETP.GE.AND P0, PT, R6, R5, PT ;  /* 0x000000050600720c */ /* 0x000fc80003f06270 */
[----:B------:R-:W-:-:S13]  /*01a0*/  ISETP.LT.OR P0, PT, R7, 0x1, P0 ;  /* 0x000000010700780c */ /* 0x000fda0000701670 */
[----:B0-----:R-:W-:Y:S05]  /*01b0*/  @P0 BRA `(.L_x_26) ;  /* 0x0000000400180947 */ /* 0x001fea0003800000 */
[----:B------:R-:W-:Y:S02]  /*01c0*/  LOP3.LUT R6, RZ, R6, RZ, 0x33, !PT ;  /* 0x00000006ff067212 */ /* 0x000fe400078e33ff */
[----:B------:R-:W-:-:S04]  /*01d0*/  IADD3 R8, PT, PT, R7, -0x1, RZ ;  /* 0xffffffff07087810 */ /* 0x000fc80007ffe0ff */
[----:B------:R-:W-:-:S04]  /*01e0*/  VIADDMNMX.U32 R6, R6, R5, R8, PT ;  /* 0x0000000506067246 */ /* 0x000fc80003800008 */
[C---:B------:R-:W-:Y:S01]  /*01f0*/  ISETP.GE.U32.AND P2, PT, R6.reuse, 0x3, PT ;  /* 0x000000030600780c */ /* 0x040fe20003f46070 */
[----:B------:R-:W-:Y:S02]  /*0200*/  VIADD R8, R6, 0x1 ;  /* 0x0000000106087836 */ /* 0x000fe40000000000 */
[----:B------:R-:W-:-:S03]  /*0210*/  IMAD.MOV.U32 R6, RZ, RZ, RZ ;  /* 0x000000ffff067224 */ /* 0x000fc600078e00ff */
[----:B------:R-:W-:-:S04]  /*0220*/  LOP3.LUT R5, R8, 0x3, RZ, 0xc0, !PT ;  /* 0x0000000308057812 */ /* 0x000fc800078ec0ff */
[----:B------:R-:W-:-:S03]  /*0230*/  ISETP.NE.AND P0, PT, R5, RZ, PT ;  /* 0x000000ff0500720c */ /* 0x000fc60003f05270 */
[----:B------:R-:W-:Y:S10]  /*0240*/  @!P2 BRA `(.L_x_27) ;  /* 0x0000000000a8a947 */ /* 0x000ff40003800000 */
[----:B------:R-:W0:Y:S01]  /*0250*/  LDC R7, c[0x0][0x390] ;  /* 0x0000e400ff077b82 */ /* 0x000e220000000800 */
[----:B------:R-:W-:Y:S02]  /*0260*/  LEA R10, R9, UR4, 0x2 ;  /* 0x00000004090a7c11 */ /* 0x000fe4000f8e10ff */
[----:B------:R-:W-:Y:S02]  /*0270*/  LOP3.LUT R6, R8, 0xfffffffc, RZ, 0xc0, !PT ;  /* 0xfffffffc08067812 */ /* 0x000fe400078ec0ff */
[----:B------:R-:W-:Y:S01]  /*0280*/  LEA R8, R0, UR4, 0x2 ;  /* 0x0000000400087c11 */ /* 0x000fe2000f8e10ff */
[----:B------:R-:W-:Y:S02]  /*0290*/  VIADD R10, R10, 0x8 ;  /* 0x000000080a0a7836 */ /* 0x000fe40000000000 */
[----:B------:R-:W-:-:S07]  /*02a0*/  IMAD.MOV R11, RZ, RZ, -R6 ;  /* 0x000000ffff0b7224 */ /* 0x000fce00078e0a06 */
.L_x_28:
[----:B------:R-:W-:Y:S01]  /*02b0*/  LDS R12, [R10+-0x8] ;  /* 0xfffff8000a0c7984 */ /* 0x000fe20000000800 */
[----:B------:R-:W-:-:S03]  /*02c0*/  VIADD R11, R11, 0x4 ;  /* 0x000000040b0b7836 */ /* 0x000fc60000000000 */
[----:B------:R-:W1:Y:S04]  /*02d0*/  LDS R13, [R8] ;  /* 0x00000000080d7984 */ /* 0x000e680000000800 */
[----:B------:R-:W2:Y:S01]  /*02e0*/  LDS R14, [R4] ;  /* 0x00000000040e7984 */ /* 0x000ea20000000800 */
[----:B-1----:R-:W-:Y:S01]  /*02f0*/  IADD3 R17, PT, PT, R12, R13, RZ ;  /* 0x0000000d0c117210 */ /* 0x002fe20007ffe0ff */
[----:B0-----:R-:W-:-:S03]  /*0300*/  IMAD R13, R7, 0x4, R8 ;  /* 0x00000004070d7824 */ /* 0x001fc600078e0208 */
[----:B--2---:R-:W-:-:S13]  /*0310*/  ISETP.GE.AND P2, PT, R17, R14, PT ;  /* 0x0000000e1100720c */ /* 0x004fda0003f46270 */
[----:B------:R-:W-:Y:S01]  /*0320*/  @!P2 STS [R4], R17 ;  /* 0x000000110400a388 */ /* 0x000fe20000000800 */
[----:B------:R-:W-:Y:S06]  /*0330*/  BAR.SYNC.DEFER_BLOCKING 0x0 ;  /* 0x0000000000007b1d */ /* 0x000fec0000010000 */
[----:B------:R-:W-:Y:S04]  /*0340*/  LDS R13, [R13] ;  /* 0x000000000d0d7984 */ /* 0x000fe80000000800 */
[----:B------:R-:W0:Y:S04]  /*0350*/  LDS R12, [R10+-0x4] ;  /* 0xfffffc000a0c7984 */ /* 0x000e280000000800 */
[----:B------:R-:W1:Y:S01]  /*0360*/  LDS R14, [R4] ;  /* 0x00000000040e7984 */ /* 0x000e620000000800 */
[----:B0-----:R-:W-:-:S02]  /*0370*/  IMAD.IADD R19, R12, 0x1, R13 ;  /* 0x000000010c137824 */ /* 0x001fc400078e020d */
[----:B------:R-:W-:-:S03]  /*0380*/  IMAD R13, R7, 0xc, R8 ;  /* 0x0000000c070d7824 */ /* 0x000fc600078e0208 */
[----:B-1----:R-:W-:Y:S01]  /*0390*/  ISETP.GE.AND P2, PT, R19, R14, PT ;  /* 0x0000000e1300720c */ /* 0x002fe20003f46270 */
[C-C-:B------:R-:W-:Y:S02]  /*03a0*/  IMAD R14, R7.reuse, 0x8, R8.reuse ;  /* 0x00000008070e7824 */ /* 0x140fe400078e0208 */
[----:B------:R-:W-:-:S10]  /*03b0*/  IMAD R8, R7, 0x10, R8 ;  /* 0x0000001007087824 */ /* 0x000fd400078e0208 */
[----:B------:R-:W-:Y:S01]  /*03c0*/  @!P2 STS [R4], R19 ;  /* 0x000000130400a388 */ /* 0x000fe20000000800 */
[----:B------:R-:W-:Y:S06]  /*03d0*/  BAR.SYNC.DEFER_BLOCKING 0x0 ;  /* 0x0000000000007b1d */ /* 0x000fec0000010000 */
[----:B------:R-:W-:Y:S04]  /*03e0*/  LDS R15, [R14] ;  /* 0x000000000e0f7984 */ /* 0x000fe80000000800 */
[----:B------:R-:W0:Y:S04]  /*03f0*/  LDS R12, [R10] ;  /* 0x000000000a0c7984 */ /* 0x000e280000000800 */
[----:B------:R-:W1:Y:S01]  /*0400*/  LDS R16, [R4] ;  /* 0x0000000004107984 */ /* 0x000e620000000800 */
[----:B0-----:R-:W-:-:S04]  /*0410*/  IADD3 R17, PT, PT, R12, R15, RZ ;  /* 0x0000000f0c117210 */ /* 0x001fc80007ffe0ff */
[----:B-1----:R-:W-:-:S13]  /*0420*/  ISETP.GE.AND P2, PT, R17, R16, PT ;  /* 0x000000101100720c */ /* 0x002fda0003f46270 */
[----:B------:R-:W-:Y:S01]  /*0430*/  @!P2 STS [R4], R17 ;  /* 0x000000110400a388 */ /* 0x000fe20000000800 */
[----:B------:R-:W-:Y:S06]  /*0440*/  BAR.SYNC.DEFER_BLOCKING 0x0 ;  /* 0x0000000000007b1d */ /* 0x000fec0000010000 */
[----:B------:R-:W-:Y:S04]  /*0450*/  LDS R13, [R13] ;  /* 0x000000000d0d7984 */ /* 0x000fe80000000800 */
[----:B------:R0:W1:Y:S04]  /*0460*/  LDS R12, [R10+0x4] ;  /* 0x000004000a0c7984 */ /* 0x0000680000000800 */
[----:B------:R-:W2:Y:S01]  /*0470*/  LDS R15, [R4] ;  /* 0x00000000040f7984 */ /* 0x000ea20000000800 */
[----:B0-----:R-:W-:Y:S01]  /*0480*/  IADD3 R10, PT, PT, R10, 0x10, RZ ;  /* 0x000000100a0a7810 */ /* 0x001fe20007ffe0ff */
[----:B-1----:R-:W-:-:S05]  /*0490*/  IMAD.IADD R12, R12, 0x1, R13 ;  /* 0x000000010c0c7824 */ /* 0x002fca00078e020d */
[----:B--2---:R-:W-:-:S13]  /*04a0*/  ISETP.GE.AND P2, PT, R12, R15, PT ;  /* 0x0000000f0c00720c */ /* 0x004fda0003f46270 */
[----:B------:R1:W-:Y:S01]  /*04b0*/  @!P2 STS [R4], R12 ;  /* 0x0000000c0400a388 */ /* 0x0003e20000000800 */
[----:B------:R-:W-:Y:S01]  /*04c0*/  BAR.SYNC.DEFER_BLOCKING 0x0 ;  /* 0x0000000000007b1d */ /* 0x000fe20000010000 */
[----:B------:R-:W-:-:S13]  /*04d0*/  ISETP.NE.AND P2, PT, R11, RZ, PT ;  /* 0x000000ff0b00720c */ /* 0x000fda0003f45270 */
[----:B-1----:R-:W-:Y:S05]  /*04e0*/  @P2 BRA `(.L_x_28) ;  /* 0xfffffffc00702947 */ /* 0x002fea000383ffff */
.L_x_27:
[----:B------:R-:W-:Y:S05]  /*04f0*/  @!P0 BRA `(.L_x_26) ;  /* 0x0000000000488947 */ /* 0x000fea0003800000 */
[----:B------:R-:W0:Y:S01]  /*0500*/  LDC R11, c[0x0][0x390] ;  /* 0x0000e400ff0b7b82 */ /* 0x000e220000000800 */
[----:B------:R-:W-:Y:S02]  /*0510*/  IMAD R0, R6, R7, R0 ;  /* 0x0000000706007224 */ /* 0x000fe400078e0200 */
[----:B------:R-:W-:Y:S02]  /*0520*/  IMAD.IADD R6, R9, 0x1, R6 ;  /* 0x0000000109067824 */ /* 0x000fe400078e0206 */
[----:B------:R-:W-:Y:S01]  /*0530*/  IMAD.MOV R5, RZ, RZ, -R5 ;  /* 0x000000ffff057224 */ /* 0x000fe200078e0a05 */
[----:B------:R-:W-:Y:S02]  /*0540*/  LEA R0, R0, UR4, 0x2 ;  /* 0x0000000400007c11 */ /* 0x000fe4000f8e10ff */
[----:B------:R-:W-:-:S07]  /*0550*/  LEA R6, R6, UR4, 0x2 ;  /* 0x0000000406067c11 */ /* 0x000fce000f8e10ff */
.L_x_29:
[----:B------:R1:W-:Y:S01]  /*0560*/  LDS R7, [R6] ;  /* 0x0000000006077984 */ /* 0x0003e20000000800 */
[----:B------:R-:W-:-:S03]  /*0570*/  IADD3 R5, PT, PT, R5, 0x1, RZ ;  /* 0x0000000105057810 */ /* 0x000fc60007ffe0ff */
[----:B------:R0:W2:Y:S04]  /*0580*/  LDS R8, [R0] ;  /* 0x0000000000087984 */ /* 0x0000a80000000800 */
[----:B------:R-:W3:Y:S01]  /*0590*/  LDS R9, [R4] ;  /* 0x0000000004097984 */ /* 0x000ee20000000800 */
[----:B-1----:R-:W-:Y:S02]  /*05a0*/  VIADD R6, R6, 0x4 ;  /* 0x0000000406067836 */ /* 0x002fe40000000000 */
[----:B0-----:R-:W-:Y:S02]  /*05b0*/  IMAD R0, R11, 0x4, R0 ;  /* 0x000000040b007824 */ /* 0x001fe400078e0200 */
[----:B--2---:R-:W-:-:S05]  /*05c0*/  IMAD.IADD R7, R7, 0x1, R8 ;  /* 0x0000000107077824 */ /* 0x004fca00078e0208 */
[----:B---3--:R-:W-:-:S13]  /*05d0*/  ISETP.GE.AND P0, PT, R7, R9, PT ;  /* 0x000000090700720c */ /* 0x008fda0003f06270 */
[----:B------:R1:W-:Y:S01]  /*05e0*/  @!P0 STS [R4], R7 ;  /* 0x0000000704008388 */ /* 0x0003e20000000800 */
[----:B------:R-:W-:Y:S01]  /*05f0*/  BAR.SYNC.DEFER_BLOCKING 0x0 ;  /* 0x0000000000007b1d */ /* 0x000fe20000010000 */
[----:B------:R-:W-:-:S13]  /*0600*/  ISETP.NE.AND P0, PT, R5, RZ, PT ;  /* 0x000000ff0500720c */ /* 0x000fda0003f05270 */
[----:B-1----:R-:W-:Y:S05]  /*0610*/  @P0 BRA `(.L_x_29) ;  /* 0xfffffffc00d00947 */ /* 0x002fea000383ffff */
.L_x_26:
[----:B------:R-:W-:Y:S05]  /*0620*/  @P1 EXIT ;  /* 0x000000000000194d */ /* 0x000fea0003800000 */
[----:B------:R-:W0:Y:S04]  /*0630*/  LDS R5, [R4] ;  /* 0x0000000004057984 */ /* 0x000e280000000800 */
[----:B0-----:R-:W-:Y:S01]  /*0640*/  STG.E desc[UR6][R2.64], R5 ;  /* 0x0000000502007986 */ /* 0x001fe2000c101906 */
[----:B------:R-:W-:Y:S05]  /*0650*/  EXIT ;  /* 0x000000000000794d */ /* 0x000fea0003800000 */
.L_x_30:
        /* <DEDUP_REMOVED lines=10> */
.L_x_39:


//--------------------- .text._Z11update_distiPiS_ii --------------------------
	.section	.text._Z11update_distiPiS_ii,"ax",@progbits
	.align	128
        .global         _Z11update_distiPiS_ii
        .type           _Z11update_distiPiS_ii,@function
        .size           _Z11update_distiPiS_ii,(.L_x_40 - _Z11update_distiPiS_ii)
        .other          _Z11update_distiPiS_ii,@"STO_CUDA_ENTRY STV_DEFAULT"
_Z11update_distiPiS_ii:
.text._Z11update_distiPiS_ii:
[----:B------:R-:W-:Y:S08]  /*0000*/  LDC R1, c[0x0][0x37c] ;  /* 0x0000df00ff017b82 */ /* 0x000ff00000000800 */
[----:B------:R-:W0:Y:S01]  /*0010*/  S2UR UR4, SR_CTAID.X ;  /* 0x00000000000479c3 */ /* 0x000e220000002500 */
[----:B------:R-:W0:Y:S07]  /*0020*/  LDCU.64 UR6, c[0x0][0x398] ;  /* 0x00007300ff0677ac */ /* 0x000e2e0008000a00 */
[----:B------:R-:W1:Y:S01]  /*0030*/  LDC R0, c[0x0][0x380] ;  /* 0x0000e000ff007b82 */ /* 0x000e620000000800 */
[----:B0-----:R-:W-:Y:S01]  /*0040*/  UIMAD UR8, UR7, UR6, UR4 ;  /* 0x00000006070872a4 */ /* 0x001fe2000f8e0204 */
[----:B-1----:R-:W-:-:S05]  /*0050*/  ISETP.GE.AND P0, PT, R0, 0x1, PT ;  /* 0x000000010000780c */ /* 0x002fca0003f06270 */
[----:B------:R-:W-:-:S13]  /*0060*/  ISETP.LE.OR P0, PT, R0, UR8, !P0 ;  /* 0x0000000800007c0c */ /* 0x000fda000c703670 */
[----:B------:R-:W-:Y:S05]  /*0070*/  @P0 EXIT ;  /* 0x000000000000094d */ /* 0x000fea0003800000 */
[C---:B------:R-:W-:Y:S01]  /*0080*/  ISETP.GE.U32.AND P1, PT, R0.reuse, 0x10, PT ;  /* 0x000000100000780c */ /* 0x040fe20003f26070 */
[----:B------:R-:W0:Y:S01]  /*0090*/  LDCU.64 UR10, c[0x0][0x358] ;  /* 0x00006b00ff0a77ac */ /* 0x000e220008000a00 */
[C---:B------:R-:W-:Y:S01]  /*00a0*/  LOP3.LUT R10, R0.reuse, 0xf, RZ, 0xc0, !PT ;  /* 0x0000000f000a7812 */ /* 0x040fe200078ec0ff */
[----:B------:R-:W-:Y:S02]  /*00b0*/  IMAD R2, R0, UR4, RZ ;  /* 0x0000000400027c24 */ /* 0x000fe4000f8e02ff */
[----:B------:R-:W-:Y:S01]  /*00c0*/  IMAD.MOV.U32 R3, RZ, RZ, RZ ;  /* 0x000000ffff037224 */ /* 0x000fe200078e00ff */
[----:B------:R-:W-:-:S07]  /*00d0*/  ISETP.NE.AND P0, PT, R10, RZ, PT ;  /* 0x000000ff0a00720c */ /* 0x000fce0003f05270 */
[----:B------:R-:W-:Y:S06]  /*00e0*/  @!P1 BRA `(.L_x_31) ;  /* 0x0000000000d49947 */ /* 0x000fec0003800000 */
[----:B------:R-:W1:Y:S01]  /*00f0*/  LDC.64 R4, c[0x0][0x390] ;  /* 0x0000e400ff047b82 */ /* 0x000e620000000a00 */
[----:B------:R-:W2:Y:S01]  /*0100*/  LDCU.64 UR4, c[0x0][0x388] ;  /* 0x00007100ff0477ac */ /* 0x000ea20008000a00 */
[C---:B------:R-:W-:Y:S01]  /*0110*/  LOP3.LUT R3, R0.reuse, 0x7ffffff0, RZ, 0xc0, !PT ;  /* 0x7ffffff000037812 */ /* 0x040fe200078ec0ff */
[----:B------:R-:W-:-:S03]  /*0120*/  IMAD R8, R0, UR8, RZ ;  /* 0x0000000800087c24 */ /* 0x000fc6000f8e02ff */
[----:B------:R-:W-:Y:S01]  /*0130*/  IADD3 R9, PT, PT, -R3, RZ, RZ ;  /* 0x000000ff03097210 */ /* 0x000fe20007ffe1ff */
[----:B--2---:R-:W-:-:S04]  /*0140*/  UIADD3 UR4, UP0, UPT, UR4, 0x20, URZ ;  /* 0x0000002004047890 */ /* 0x004fc8000ff1e0ff */
[----:B------:R-:W-:Y:S01]  /*0150*/  UIADD3.X UR5, UPT, UPT, URZ, UR5, URZ, UP0, !UPT ;  /* 0x00000005ff057290 */ /* 0x000fe200087fe4ff */
[----:B-1----:R-:W-:-:S03]  /*0160*/  IMAD.WIDE.U32 R4, R2, 0x4, R4 ;  /* 0x0000000402047825 */ /* 0x002fc600078e0004 */
[----:B------:R-:W-:-:S05]  /*0170*/  IADD3 R12, P1, PT, R4, 0x20, RZ ;  /* 0x00000020040c7810 */ /* 0x000fca0007f3e0ff */
[----:B------:R-:W-:-:S08]  /*0180*/  IMAD.X R19, RZ, RZ, R5, P1 ;  /* 0x000000ffff137224 */ /* 0x000fd000008e0605 */
.L_x_32:
[----:B------:R-:W-:Y:S02]  /*0190*/  IMAD.MOV.U32 R4, RZ, RZ, R12 ;  /* 0x000000ffff047224 */ /* 0x000fe400078e000c */
[----:B------:R-:W-:-:S05]  /*01a0*/  IMAD.MOV.U32 R5, RZ, RZ, R19 ;  /* 0x000000ffff057224 */ /* 0x000fca00078e0013 */
[----:B0-----:R-:W2:Y:S01]  /*01b0*/  LDG.E R11, desc[UR10][R4.64+-0x20] ;  /* 0xffffe00a040b7981 */ /* 0x001ea2000c1e1900 */
[----:B------:R-:W-:Y:S01]  /*01c0*/  MOV R6, UR4 ;  /* 0x0000000400067c02 */ /* 0x000fe20008000f00 */
[----:B------:R-:W-:-:S04]  /*01d0*/  IMAD.U32 R7, RZ, RZ, UR5 ;  /* 0x00000005ff077e24 */ /* 0x000fc8000f8e00ff */
[----:B------:R-:W-:-:S05]  /*01e0*/  IMAD.WIDE R6, R8, 0x4, R6 ;  /* 0x0000000408067825 */ /* 0x000fca00078e0206 */
[----:B--2---:R0:W-:Y:S04]  /*01f0*/  STG.E desc[UR10][R6.64+-0x20], R11 ;  /* 0xffffe00b06007986 */ /* 0x0041e8000c10190a */
[----:B------:R-:W2:Y:S04]  /*0200*/  LDG.E R13, desc[UR10][R4.64+-0x1c] ;  /* 0xffffe40a040d7981 */ /* 0x000ea8000c1e1900 */
[----:B--2---:R1:W-:Y:S04]  /*0210*/  STG.E desc[UR10][R6.64+-0x1c], R13 ;  /* 0xffffe40d06007986 */ /* 0x0043e8000c10190a */
[----:B------:R-:W2:Y:S04]  /*0220*/  LDG.E R15, desc[UR10][R4.64+-0x18] ;  /* 0xffffe80a040f7981 */ /* 0x000ea8000c1e1900 */
[----:B--2---:R2:W-:Y:S04]  /*0230*/  STG.E desc[UR10][R6.64+-0x18], R15 ;  /* 0xffffe80f06007986 */ /* 0x0045e8000c10190a */
[----:B------:R-:W3:Y:S04]  /*0240*/  LDG.E R17, desc[UR10][R4.64+-0x14] ;  /* 0xffffec0a04117981 */ /* 0x000ee8000c1e1900 */
[----:B---3--:R3:W-:Y:S04]  /*0250*/  STG.E desc[UR10][R6.64+-0x14], R17 ;  /* 0xffffec1106007986 */ /* 0x0087e8000c10190a */
[----:B------:R-:W4:Y:S04]  /*0260*/  LDG.E R19, desc[UR10][R4.64+-0x10] ;  /* 0xfffff00a04137981 */ /* 0x000f28000c1e1900 */
[----:B----4-:R4:W-:Y:S04]  /*0270*/  STG.E desc[UR10][R6.64+-0x10], R19 ;  /* 0xfffff01306007986 */ /* 0x0109e8000c10190a */
[----:B------:R-:W5:Y:S04]  /*0280*/  LDG.E R21, desc[UR10][R4.64+-0xc] ;  /* 0xfffff40a04157981 */ /* 0x000f68000c1e1900 */
[----:B-----5:R5:W-:Y:S04]  /*0290*/  STG.E desc[UR10][R6.64+-0xc], R21 ;  /* 0xfffff41506007986 */ /* 0x020be8000c10190a */
[----:B0-----:R-:W2:Y:S04]  /*02a0*/  LDG.E R11, desc[UR10][R4.64+-0x8] ;  /* 0xfffff80a040b7981 */ /* 0x001ea8000c1e1900 */
[----:B--2---:R0:W-:Y:S04]  /*02b0*/  STG.E desc[UR10][R6.64+-0x8], R11 ;  /* 0xfffff80b06007986 */ /* 0x0041e8000c10190a */
[----:B-1----:R-:W2:Y:S04]  /*02c0*/  LDG.E R13, desc[UR10][R4.64+-0x4] ;  /* 0xfffffc0a040d7981 */ /* 0x002ea8000c1e1900 */
[----:B--2---:R1:W-:Y:S04]  /*02d0*/  STG.E desc[UR10][R6.64+-0x4], R13 ;  /* 0xfffffc0d06007986 */ /* 0x0043e8000c10190a */
[----:B------:R-:W2:Y:S04]  /*02e0*/  LDG.E R15, desc[UR10][R4.64] ;  /* 0x0000000a040f7981 */ /* 0x000ea8000c1e1900 */
[----:B--2---:R2:W-:Y:S04]  /*02f0*/  STG.E desc[UR10][R6.64], R15 ;  /* 0x0000000f06007986 */ /* 0x0045e8000c10190a */
[----:B---3--:R-:W3:Y:S04]  /*0300*/  LDG.E R17, desc[UR10][R4.64+0x4] ;  /* 0x0000040a04117981 */ /* 0x008ee8000c1e1900 */
[----:B---3--:R3:W-:Y:S04]  /*0310*/  STG.E desc[UR10][R6.64+0x4], R17 ;  /* 0x0000041106007986 */ /* 0x0087e8000c10190a */
[----:B----4-:R-:W4:Y:S04]  /*0320*/  LDG.E R19, desc[UR10][R4.64+0x8] ;  /* 0x0000080a04137981 */ /* 0x010f28000c1e1900 */
[----:B----4-:R4:W-:Y:S04]  /*0330*/  STG.E desc[UR10][R6.64+0x8], R19 ;  /* 0x0000081306007986 */ /* 0x0109e8000c10190a */
[----:B-----5:R-:W5:Y:S04]  /*0340*/  LDG.E R21, desc[UR10][R4.64+0xc] ;  /* 0x00000c0a04157981 */ /* 0x020f68000c1e1900 */
[----:B-----5:R1:W-:Y:S04]  /*0350*/  STG.E desc[UR10][R6.64+0xc], R21 ;  /* 0x00000c1506007986 */ /* 0x0203e8000c10190a */
[----:B0-----:R-:W5:Y:S04]  /*0360*/  LDG.E R11, desc[UR10][R4.64+0x10] ;  /* 0x0000100a040b7981 */ /* 0x001f68000c1e1900 */
[----:B-----5:R0:W-:Y:S04]  /*0370*/  STG.E desc[UR10][R6.64+0x10], R11 ;  /* 0x0000100b06007986 */ /* 0x0201e8000c10190a */
[----:B-1----:R-:W5:Y:S04]  /*0380*/  LDG.E R13, desc[UR10][R4.64+0x14] ;  /* 0x0000140a040d7981 */ /* 0x002f68000c1e1900 */
[----:B-----5:R0:W-:Y:S04]  /*0390*/  STG.E desc[UR10][R6.64+0x14], R13 ;  /* 0x0000140d06007986 */ /* 0x0201e8000c10190a */
[----:B--2---:R-:W2:Y:S01]  /*03a0*/  LDG.E R15, desc[UR10][R4.64+0x18] ;  /* 0x0000180a040f7981 */ /* 0x004ea2000c1e1900 */
[----:B------:R-:W-:-:S05]  /*03b0*/  VIADD R9, R9, 0x10 ;  /* 0x0000001009097836 */ /* 0x000fca0000000000 */
[----:B------:R-:W-:Y:S01]  /*03c0*/  ISETP.NE.AND P1, PT, R9, RZ, PT ;  /* 0x000000ff0900720c */ /* 0x000fe20003f25270 */
[----:B--2---:R0:W-:Y:S04]  /*03d0*/  STG.E desc[UR10][R6.64+0x18], R15 ;  /* 0x0000180f06007986 */ /* 0x0041e8000c10190a */
[----:B---3--:R-:W2:Y:S01]  /*03e0*/  LDG.E R17, desc[UR10][R4.64+0x1c] ;  /* 0x00001c0a04117981 */ /* 0x008ea2000c1e1900 */
[----:B------:R-:W-:Y:S01]  /*03f0*/  IADD3 R12, P2, PT, R4, 0x40, RZ ;  /* 0x00000040040c7810 */ /* 0x000fe20007f5e0ff */
[----:B------:R-:W-:-:S03]  /*0400*/  VIADD R8, R8, 0x10 ;  /* 0x0000001008087836 */ /* 0x000fc60000000000 */
[----:B----4-:R-:W-:Y:S01]  /*0410*/  IADD3.X R19, PT, PT, RZ, R5, RZ, P2, !PT ;  /* 0x00000005ff137210 */ /* 0x010fe200017fe4ff */
[----:B--2---:R0:W-:Y:S02]  /*0420*/  STG.E desc[UR10][R6.64+0x1c], R17 ;  /* 0x00001c1106007986 */ /* 0x0041e4000c10190a */
[----:B------:R-:W-:Y:S06]  /*0430*/  @P1 BRA `(.L_x_32) ;  /* 0xfffffffc00541947 */ /* 0x000fec000383ffff */
.L_x_31:
[----:B0-----:R-:W-:Y:S05]  /*0440*/  @!P0 EXIT ;  /* 0x000000000000894d */ /* 0x001fea0003800000 */
[----:B------:R-:W-:Y:S01]  /*0450*/  ISETP.GE.U32.AND P1, PT, R10, 0x8, PT ;  /* 0x000000080a00780c */ /* 0x000fe20003f26070 */
[----:B------:R-:W-:Y:S01]  /*0460*/  UIMAD UR4, UR7, UR6, URZ ;  /* 0x00000006070472a4 */ /* 0x000fe2000f8e02ff */
[----:B------:R-:W-:-:S04]  /*0470*/  LOP3.LUT R12, R0, 0x7, RZ, 0xc0, !PT ;  /* 0x00000007000c7812 */ /* 0x000fc800078ec0ff */
[----:B------:R-:W-:-:S07]  /*0480*/  ISETP.NE.AND P0, PT, R12, RZ, PT ;  /* 0x000000ff0c00720c */ /* 0x000fce0003f05270 */
[----:B------:R-:W-:Y:S06]  /*0490*/  @!P1 BRA `(.L_x_33) ;  /* 0x0000000000709947 */ /* 0x000fec0003800000 */
[----:B------:R-:W0:Y:S01]  /*04a0*/  LDC.64 R8, c[0x0][0x390] ;  /* 0x0000e400ff087b82 */ /* 0x000e220000000a00 */
[----:B------:R-:W-:-:S07]  /*04b0*/  IMAD.IADD R5, R2, 0x1, R3 ;  /* 0x0000000102057824 */ /* 0x000fce00078e0203 */
[----:B------:R-:W1:Y:S08]  /*04c0*/  LDC.64 R14, c[0x0][0x390] ;  /* 0x0000e400ff0e7b82 */ /* 0x000e700000000a00 */
[----:B------:R-:W2:Y:S01]  /*04d0*/  LDC.64 R6, c[0x0][0x388] ;  /* 0x0000e200ff067b82 */ /* 0x000ea20000000a00 */
[----:B0-----:R-:W-:-:S06]  /*04e0*/  IMAD.WIDE.U32 R8, R5, 0x4, R8 ;  /* 0x0000000405087825 */ /* 0x001fcc00078e0008 */
[----:B------:R-:W3:Y:S01]  /*04f0*/  LDG.E R9, desc[UR10][R8.64] ;  /* 0x0000000a08097981 */ /* 0x000ee2000c1e1900 */
[----:B------:R-:W-:Y:S01]  /*0500*/  IADD3 R10, P1, PT, R2, R3, RZ ;  /* 0x00000003020a7210 */ /* 0x000fe20007f3e0ff */
[----:B------:R-:W-:-:S03]  /*0510*/  IMAD R5, R0, UR4, R5 ;  /* 0x0000000400057c24 */ /* 0x000fc6000f8e0205 */
[----:B------:R-:W-:Y:S02]  /*0520*/  IADD3.X R11, PT, PT, RZ, RZ, RZ, P1, !PT ;  /* 0x000000ffff0b7210 */ /* 0x000fe40000ffe4ff */
[----:B-1----:R-:W-:Y:S01]  /*0530*/  LEA R4, P1, R10, R14, 0x2 ;  /* 0x0000000e0a047211 */ /* 0x002fe200078210ff */
[----:B--2---:R-:W-:-:S03]  /*0540*/  IMAD.WIDE R6, R5, 0x4, R6 ;  /* 0x0000000405067825 */ /* 0x004fc600078e0206 */
[----:B------:R-:W-:Y:S02]  /*0550*/  LEA.HI.X R5, R10, R15, R11, 0x2, P1 ;  /* 0x0000000f0a057211 */ /* 0x000fe400008f140b */
[----:B---3--:R0:W-:Y:S04]  /*0560*/  STG.E desc[UR10][R6.64], R9 ;  /* 0x0000000906007986 */ /* 0x0081e8000c10190a */
[----:B------:R-:W2:Y:S04]  /*0570*/  LDG.E R11, desc[UR10][R4.64+0x4] ;  /* 0x0000040a040b7981 */ /* 0x000ea8000c1e1900 */
[----:B--2---:R1:W-:Y:S04]  /*0580*/  STG.E desc[UR10][R6.64+0x4], R11 ;  /* 0x0000040b06007986 */ /* 0x0043e8000c10190a */
[----:B------:R-:W2:Y:S04]  /*0590*/  LDG.E R13, desc[UR10][R4.64+0x8] ;  /* 0x0000080a040d7981 */ /* 0x000ea8000c1e1900 */
[----:B--2---:R2:W-:Y:S04]  /*05a0*/  STG.E desc[UR10][R6.64+0x8], R13 ;  /* 0x0000080d06007986 */ /* 0x0045e8000c10190a */
[----:B------:R-:W3:Y:S04]  /*05b0*/  LDG.E R15, desc[UR10][R4.64+0xc] ;  /* 0x00000c0a040f7981 */ /* 0x000ee8000c1e1900 */
[----:B---3--:R2:W-:Y:S04]  /*05c0*/  STG.E desc[UR10][R6.64+0xc], R15 ;  /* 0x00000c0f06007986 */ /* 0x0085e8000c10190a */
[----:B------:R-:W3:Y:S04]  /*05d0*/  LDG.E R17, desc[UR10][R4.64+0x10] ;  /* 0x0000100a04117981 */ /* 0x000ee8000c1e1900 */
[----:B---3--:R2:W-:Y:S04]  /*05e0*/  STG.E desc[UR10][R6.64+0x10], R17 ;  /* 0x0000101106007986 */ /* 0x0085e8000c10190a */
[----:B------:R-:W3:Y:S04]  /*05f0*/  LDG.E R19, desc[UR10][R4.64+0x14] ;  /* 0x0000140a04137981 */ /* 0x000ee8000c1e1900 */
[----:B---3--:R2:W-:Y:S04]  /*0600*/  STG.E desc[UR10][R6.64+0x14], R19 ;  /* 0x0000141306007986 */ /* 0x0085e8000c10190a */
[----:B0-----:R-:W3:Y:S04]  /*0610*/  LDG.E R9, desc[UR10][R4.64+0x18] ;  /* 0x0000180a04097981 */ /* 0x001ee8000c1e1900 */
[----:B---3--:R2:W-:Y:S04]  /*0620*/  STG.E desc[UR10][R6.64+0x18], R9 ;  /* 0x0000180906007986 */ /* 0x0085e8000c10190a */
[----:B-1----:R-:W3:Y:S01]  /*0630*/  LDG.E R11, desc[UR10][R4.64+0x1c] ;  /* 0x00001c0a040b7981 */ /* 0x002ee2000c1e1900 */
[----:B------:R-:W-:-:S03]  /*0640*/  VIADD R3, R3, 0x8 ;  /* 0x0000000803037836 */ /* 0x000fc60000000000 */
[----:B---3--:R2:W-:Y:S04]  /*0650*/  STG.E desc[UR10][R6.64+0x1c], R11 ;  /* 0x00001c0b06007986 */ /* 0x0085e8000c10190a */
.L_x_33:
[----:B------:R-:W-:Y:S05]  /*0660*/  @!P0 EXIT ;  /* 0x000000000000894d */ /* 0x000fea0003800000 */
[----:B------:R-:W-:Y:S02]  /*0670*/  ISETP.GE.U32.AND P1, PT, R12, 0x4, PT ;  /* 0x000000040c00780c */ /* 0x000fe40003f26070 */
[----:B--2---:R-:W-:-:S04]  /*0680*/  LOP3.LUT R6, R0, 0x3, RZ, 0xc0, !PT ;  /* 0x0000000300067812 */ /* 0x004fc800078ec0ff */
        /* <DEDUP_REMOVED lines=19> */
[----:B------:R-:W2:Y:S01]  /*07c0*/  LDG.E R15, desc[UR10][R10.64+0xc] ;  /* 0x00000c0a0a0f7981 */ /* 0x000ea2000c1e1900 */
[----:B------:R-:W-:-:S03]  /*07d0*/  VIADD R3, R3, 0x4 ;  /* 0x0000000403037836 */ /* 0x000fc60000000000 */
[----:B--2---:R0:W-:Y:S04]  /*07e0*/  STG.E desc[UR10][R8.64+0xc], R15 ;  /* 0x00000c0f08007986 */ /* 0x0041e8000c10190a */
.L_x_34:
[----:B------:R-:W-:Y:S05]  /*07f0*/  @!P0 EXIT ;  /* 0x000000000000894d */ /* 0x000fea0003800000 */
[----:B0-----:R-:W0:Y:S01]  /*0800*/  LDC.64 R8, c[0x0][0x390] ;  /* 0x0000e400ff087b82 */ /* 0x001e220000000a00 */
[--C-:B------:R-:W-:Y:S02]  /*0810*/  IMAD.IADD R7, R2, 0x1, R3.reuse ;  /* 0x0000000102077824 */ /* 0x100fe400078e0203 */
[----:B------:R-:W-:Y:S01]  /*0820*/  IMAD R11, R0, UR8, R3 ;  /* 0x00000008000b7c24 */ /* 0x000fe2000f8e0203 */
[----:B------:R-:W-:-:S04]  /*0830*/  IADD3 R0, PT, PT, -R6, RZ, RZ ;  /* 0x000000ff06007210 */ /* 0x000fc80007ffe1ff */
[----:B------:R-:W1:Y:S01]  /*0840*/  LDC.64 R4, c[0x0][0x388] ;  /* 0x0000e200ff047b82 */ /* 0x000e620000000a00 */
[----:B0-----:R-:W-:-:S07]  /*0850*/  IMAD.WIDE.U32 R8, R7, 0x4, R8 ;  /* 0x0000000407087825 */ /* 0x001fce00078e0008 */
.L_x_35:
[----:B0-----:R-:W-:Y:S02]  /*0860*/  IMAD.MOV.U32 R7, RZ, RZ, R9 ;  /* 0x000000ffff077224 */ /* 0x001fe400078e0009 */
[----:B------:R-:W-:-:S05]  /*0870*/  IMAD.MOV.U32 R6, RZ, RZ, R8 ;  /* 0x000000ffff067224 */ /* 0x000fca00078e0008 */
[----:B------:R-:W2:Y:S01]  /*0880*/  LDG.E R7, desc[UR10][R6.64] ;  /* 0x0000000a06077981 */ /* 0x000ea2000c1e1900 */
[----:B------:R-:W-:Y:S01]  /*0890*/  IADD3 R0, PT, PT, R0, 0x1, RZ ;  /* 0x0000000100007810 */ /* 0x000fe20007ffe0ff */
[C---:B-1----:R-:W-:Y:S01]  /*08a0*/  IMAD.WIDE R2, R11.reuse, 0x4, R4 ;  /* 0x000000040b027825 */ /* 0x042fe200078e0204 */
[----:B------:R-:W-:Y:S02]  /*08b0*/  IADD3 R8, P1, PT, R8, 0x4, RZ ;  /* 0x0000000408087810 */ /* 0x000fe40007f3e0ff */
[----:B------:R-:W-:Y:S01]  /*08c0*/  ISETP.NE.AND P0, PT, R0, RZ, PT ;  /* 0x000000ff0000720c */ /* 0x000fe20003f05270 */
[----:B------:R-:W-:Y:S01]  /*08d0*/  VIADD R11, R11, 0x1 ;  /* 0x000000010b0b7836 */ /* 0x000fe20000000000 */
[----:B------:R-:W-:Y:S01]  /*08e0*/  IADD3.X R9, PT, PT, RZ, R9, RZ, P1, !PT ;  /* 0x00000009ff097210 */ /* 0x000fe20000ffe4ff */
[----:B--2---:R0:W-:Y:S10]  /*08f0*/  STG.E desc[UR10][R2.64], R7 ;  /* 0x0000000702007986 */ /* 0x0041f4000c10190a */
[----:B------:R-:W-:Y:S05]  /*0900*/  @P0 BRA `(.L_x_35) ;  /* 0xfffffffc00d40947 */ /* 0x000fea000383ffff */
[----:B------:R-:W-:Y:S05]  /*0910*/  EXIT ;  /* 0x000000000000794d */ /* 0x000fea0003800000 */
.L_x_36:
        /* <DEDUP_REMOVED lines=14> */
.L_x_40:


//--------------------- .nv.shared._Z6phase3iiPiiii --------------------------
	.section	.nv.shared._Z6phase3iiPiiii,"aw",@nobits
	.sectionflags	@""
	.align	16
	.zero		1024


//--------------------- .nv.shared.reserved.0     --------------------------
	.section	.nv.shared.reserved.0,"aw",@nobits
	.weak		__nv_reservedSMEM_offset_0_alias
	.size		__nv_reservedSMEM_offset_0_alias, 0, 64
	.other		__nv_reservedSMEM_offset_0_alias,@"STO_CUDA_RESERVED_SHARED STV_DEFAULT"
__nv_reservedSMEM_offset_0_alias:
	.zero		0
	.zero		64


//--------------------- .nv.shared._Z6phase2iiPii --------------------------
	.section	.nv.shared._Z6phase2iiPii,"aw",@nobits
	.sectionflags	@""
	.align	16
	.zero		1024


//--------------------- .nv.shared._Z6phase1iiPii --------------------------
	.section	.nv.shared._Z6phase1iiPii,"aw",@nobits
	.sectionflags	@""
	.align	16
	.zero		1024


//--------------------- .nv.shared._Z11update_distiPiS_ii --------------------------
	.section	.nv.shared._Z11update_distiPiS_ii,"aw",@nobits
	.sectionflags	@""
	.align	16
	.zero		1024


//--------------------- .nv.constant0._Z6phase3iiPiiii --------------------------
	.section	.nv.constant0._Z6phase3iiPiiii,"a",@progbits
	.sectionflags	@""
	.align	4
.nv.constant0._Z6phase3iiPiiii:
	.zero		924


//--------------------- .nv.constant0._Z6phase2iiPii --------------------------
	.section	.nv.constant0._Z6phase2iiPii,"a",@progbits
	.sectionflags	@""
	.align	4
.nv.constant0._Z6phase2iiPii:
	.zero		916


//--------------------- .nv.constant0._Z6phase1iiPii --------------------------
	.section	.nv.constant0._Z6phase1iiPii,"a",@progbits
	.sectionflags	@""
	.align	4
.nv.constant0._Z6phase1iiPii:
	.zero		916


//--------------------- .nv.constant0._Z11update_distiPiS_ii --------------------------
	.section	.nv.constant0._Z11update_distiPiS_ii,"a",@progbits
	.sectionflags	@""
	.align	4
.nv.constant0._Z11update_distiPiS_ii:
	.zero		928


//--------------------- SYMBOLS --------------------------

	.type		.nv.reservedSmem.offset0,@object
	.size		.nv.reservedSmem.offset0,0x4
	.type		.nv.reservedSmem.cap,@object
	.size		.nv.reservedSmem.cap,0x4
